def gluon_tcgen05(
    a_ptr,
    b_ptr,
    c_ptr,
    M,
    N,
    K,
    stride_am,
    stride_bk,
    stride_cm,
    BLOCK_M: gl.constexpr,
    BLOCK_N: gl.constexpr,
    BLOCK_K: gl.constexpr,
    DTYPE: gl.constexpr,
    A_LAYOUT: gl.constexpr,
    B_LAYOUT: gl.constexpr,
    C_LAYOUT: gl.constexpr,
    B_SHAPE: gl.constexpr,
    TMEM_LAYOUT: gl.constexpr,
    TMEM_REG: gl.constexpr,
    TRANS_B: gl.constexpr,
    NUM_BUFFERS: gl.constexpr,
):
    a_desc = tma.make_tensor_descriptor(
        a_ptr, [M, K], [stride_am, 1], [BLOCK_M, BLOCK_K], A_LAYOUT
    )
    b_desc = tma.make_tensor_descriptor(
        b_ptr,
        [N, K] if TRANS_B else [K, N],
        [stride_bk, 1],
        B_SHAPE,
        B_LAYOUT,
    )
    c_desc = tma.make_tensor_descriptor(
        c_ptr, [M, N], [stride_cm, 1], [BLOCK_M, BLOCK_N], C_LAYOUT
    )

    a_bufs = gl.allocate_shared_memory(
        DTYPE, [NUM_BUFFERS, BLOCK_M, BLOCK_K], A_LAYOUT
    )
    b_bufs = gl.allocate_shared_memory(DTYPE, [NUM_BUFFERS] + B_SHAPE, B_LAYOUT)

    pid_m = gl.program_id(0)
    pid_n = gl.program_id(1)
    off_m = pid_m * BLOCK_M
    off_n = pid_n * BLOCK_N

    tma_bars = gl.allocate_shared_memory(
        gl.int64, [NUM_BUFFERS, 1], mbarrier.MBarrierLayout()
    )
    mma_bars = gl.allocate_shared_memory(
        gl.int64, [NUM_BUFFERS, 1], mbarrier.MBarrierLayout()
    )
    for i in gl.static_range(NUM_BUFFERS):
        mbarrier.init(tma_bars.index(i), count=1)
        mbarrier.init(mma_bars.index(i), count=1)

    acc_tmem = allocate_tensor_memory(gl.float32, [BLOCK_M, BLOCK_N], TMEM_LAYOUT)
    idx = 0
    phase = 0
    use_acc = False
    for k in range(0, K, BLOCK_K):
        a = a_bufs.index(idx)
        b = b_bufs.index(idx)
        tma_bar = tma_bars.index(idx)
        mma_bar = mma_bars.index(idx)
        mbarrier.expect(
            tma_bar, a_desc.block_type.nbytes + b_desc.block_type.nbytes
        )
        tma.async_copy_global_to_shared(a_desc, [off_m, k], tma_bar, a)
        tma.async_copy_global_to_shared(
            b_desc, [off_n, k] if TRANS_B else [k, off_n], tma_bar, b
        )
        mbarrier.wait(tma_bar, phase=phase)

        if TRANS_B:
            b = b.permute((1, 0))
        tcgen05_mma(a, b, acc_tmem, use_acc=use_acc)
        tcgen05_commit(mma_bar)
        mbarrier.wait(mma_bar, phase=phase)
        use_acc = True

        idx += 1
        if idx == NUM_BUFFERS:
            idx = 0
            phase ^= 1

    for i in gl.static_range(NUM_BUFFERS):
        mbarrier.invalidate(tma_bars.index(i))
        mbarrier.invalidate(mma_bars.index(i))

    acc = acc_tmem.load(TMEM_REG)
    c_smem = gl.allocate_shared_memory(DTYPE, [BLOCK_M, BLOCK_N], C_LAYOUT)
    c_smem.store(acc.to(DTYPE))
    fence_async_shared()
    tma.async_copy_shared_to_global(c_desc, [off_m, off_n], c_smem)
    tma.store_wait(pendings=0)

# config = {"BLOCK_K": 32, "BLOCK_M": 64, "BLOCK_N": 256, "arch": "sm_100", "dtype": "fp8e4m3", "num_buffers": 1, "num_warps": 8, "trans_b": 1}
# arch = sm_100


// ===== COMPILED SASS (sm_100a) =====

	.target	sm_100a

	.elftype	@"ET_EXEC"


//--------------------- .note.nv.tkinfo           --------------------------
	.section	.note.nv.tkinfo,"",@"SHT_NOTE"
	.sectionflags	@"SHF_NOTE_NV_TKINFO"
	.tkinfo
        /*0018*/ 	.word	0x00000081
        /*0030*/ 	.string	""
        /*0030*/ 	.string	"ptxas-blackwell"
        /*0030*/ 	.string	"Cuda compilation tools, release 12.9, V12.9.86"
        /*0030*/ 	.string	"Build cuda_12.9.r12.9/compiler.36037853_0"
        /*0030*/ 	.string	"-v  -suppress-debug-info  -lineinfo  -arch sm_100a "



//--------------------- .note.nv.cuver            --------------------------
	.section	.note.nv.cuver,"",@"SHT_NOTE"
	.sectionflags	@"SHF_NOTE_NV_CUVER"
        /*0018*/ 	.short	0x0001
        /*001a*/ 	.short	0x0064
        /*001c*/ 	.short	0x0001
        /*001e*/ 	.short	0x0000
        /*0020*/ 	.short	0x0001
        /*0022*/ 	.short	0x0000


//--------------------- .nv.info                  --------------------------
	.section	.nv.info,"",@"SHT_CUDA_INFO"
	.align	4


	//----- nvinfo : EIATTR_REGCOUNT
	.align		4
        /*0000*/ 	.byte	0x04, 0x2f
        /*0002*/ 	.short	(.L_4 - .L_3)
	.align		4
.L_3:
        /*0004*/ 	.word	index@(gluon_tcgen05)
        /*0008*/ 	.word	0x00000047


	//----- nvinfo : EIATTR_FRAME_SIZE
	.align		4
.L_4:
        /*000c*/ 	.byte	0x04, 0x11
        /*000e*/ 	.short	(.L_6 - .L_5)
	.align		4
.L_5:
        /*0010*/ 	.word	index@($__internal_2_$__cuda_sm10x_tcgen05_guardrail_trap_unallocated_columns_being_dealloced)
        /*0014*/ 	.word	0x00000000


	//----- nvinfo : EIATTR_FRAME_SIZE
	.align		4
.L_6:
        /*0018*/ 	.byte	0x04, 0x11
        /*001a*/ 	.short	(.L_8 - .L_7)
	.align		4
.L_7:
        /*001c*/ 	.word	index@($__internal_1_$__cuda_sm10x_tcgen05_guardrail_trap_phase_invalid_during_alloc)
        /*0020*/ 	.word	0x00000000


	//----- nvinfo : EIATTR_FRAME_SIZE
	.align		4
.L_8:
        /*0024*/ 	.byte	0x04, 0x11
        /*0026*/ 	.short	(.L_10 - .L_9)
	.align		4
.L_9:
        /*0028*/ 	.word	index@($__internal_0_$__cuda_sm10x_tcgen05_guardrail_trap_col_being_dealloced_not_returned_by_alloc)
        /*002c*/ 	.word	0x00000000


	//----- nvinfo : EIATTR_FRAME_SIZE
	.align		4
.L_10:
        /*0030*/ 	.byte	0x04, 0x11
        /*0032*/ 	.short	(.L_12 - .L_11)
	.align		4
.L_11:
        /*0034*/ 	.word	index@(gluon_tcgen05)
        /*0038*/ 	.word	0x00000000


	//----- nvinfo : EIATTR_MIN_STACK_SIZE
	.align		4
.L_12:
        /*003c*/ 	.byte	0x04, 0x12
        /*003e*/ 	.short	(.L_14 - .L_13)
	.align		4
.L_13:
        /*0040*/ 	.word	index@(gluon_tcgen05)
        /*0044*/ 	.word	0x00000000
.L_14:


//--------------------- .nv.info.gluon_tcgen05    --------------------------
	.section	.nv.info.gluon_tcgen05,"",@"SHT_CUDA_INFO"
	.sectionflags	@""
	.align	4


	//----- nvinfo : EIATTR_CUDA_API_VERSION
	.align		4
        /*0000*/ 	.byte	0x04, 0x37
        /*0002*/ 	.short	(.L_16 - .L_15)
.L_15:
        /*0004*/ 	.word	0x00000081


	//----- nvinfo : EIATTR_KPARAM_INFO
	.align		4
.L_16:
        /*0008*/ 	.byte	0x04, 0x17
        /*000a*/ 	.short	(.L_18 - .L_17)
.L_17:
        /*000c*/ 	.word	0x00000000
        /*0010*/ 	.short	0x000a
        /*0012*/ 	.short	0x0048
        /*0014*/ 	.byte	0x00, 0xf4, 0x21, 0x00


	//----- nvinfo : EIATTR_KPARAM_INFO
	.align		4
.L_18:
        /*0018*/ 	.byte	0x04, 0x17
        /*001a*/ 	.short	(.L_20 - .L_19)
.L_19:
        /*001c*/ 	.word	0x00000000
        /*0020*/ 	.short	0x0009
        /*0022*/ 	.short	0x0040
        /*0024*/ 	.byte	0x00, 0xf4, 0x21, 0x00


	//----- nvinfo : EIATTR_KPARAM_INFO
	.align		4
.L_20:
        /*0028*/ 	.byte	0x04, 0x17
        /*002a*/ 	.short	(.L_22 - .L_21)
.L_21:
        /*002c*/ 	.word	0x00000000
        /*0030*/ 	.short	0x0008
        /*0032*/ 	.short	0x0038
        /*0034*/ 	.byte	0x00, 0xf0, 0x21, 0x00


	//----- nvinfo : EIATTR_KPARAM_INFO
	.align		4
.L_22:
        /*0038*/ 	.byte	0x04, 0x17
        /*003a*/ 	.short	(.L_24 - .L_23)
.L_23:
        /*003c*/ 	.word	0x00000000
        /*0040*/ 	.short	0x0007
        /*0042*/ 	.short	0x0030
        /*0044*/ 	.byte	0x00, 0xf0, 0x21, 0x00


	//----- nvinfo : EIATTR_KPARAM_INFO
	.align		4
.L_24:
        /*0048*/ 	.byte	0x04, 0x17
        /*004a*/ 	.short	(.L_26 - .L_25)
.L_25:
        /*004c*/ 	.word	0x00000000
        /*0050*/ 	.short	0x0006
        /*0052*/ 	.short	0x0028
        /*0054*/ 	.byte	0x00, 0xf0, 0x21, 0x00


	//----- nvinfo : EIATTR_KPARAM_INFO
	.align		4
.L_26:
        /*0058*/ 	.byte	0x04, 0x17
        /*005a*/ 	.short	(.L_28 - .L_27)
.L_27:
        /*005c*/ 	.word	0x00000000
        /*0060*/ 	.short	0x0005
        /*0062*/ 	.short	0x0020
        /*0064*/ 	.byte	0x00, 0xf0, 0x11, 0x00


	//----- nvinfo : EIATTR_KPARAM_INFO
	.align		4
.L_28:
        /*0068*/ 	.byte	0x04, 0x17
        /*006a*/ 	.short	(.L_30 - .L_29)
.L_29:
        /*006c*/ 	.word	0x00000000
        /*0070*/ 	.short	0x0004
        /*0072*/ 	.short	0x001c
        /*0074*/ 	.byte	0x00, 0xf0, 0x11, 0x00


	//----- nvinfo : EIATTR_KPARAM_INFO
	.align		4
.L_30:
        /*0078*/ 	.byte	0x04, 0x17
        /*007a*/ 	.short	(.L_32 - .L_31)
.L_31:
        /*007c*/ 	.word	0x00000000
        /*0080*/ 	.short	0x0003
        /*0082*/ 	.short	0x0018
        /*0084*/ 	.byte	0x00, 0xf0, 0x11, 0x00


	//----- nvinfo : EIATTR_KPARAM_INFO
	.align		4
.L_32:
        /*0088*/ 	.byte	0x04, 0x17
        /*008a*/ 	.short	(.L_34 - .L_33)
.L_33:
        /*008c*/ 	.word	0x00000000
        /*0090*/ 	.short	0x0002
        /*0092*/ 	.short	0x0010
        /*0094*/ 	.byte	0x00, 0xf4, 0x21, 0x00


	//----- nvinfo : EIATTR_KPARAM_INFO
	.align		4
.L_34:
        /*0098*/ 	.byte	0x04, 0x17
        /*009a*/ 	.short	(.L_36 - .L_35)
.L_35:
        /*009c*/ 	.word	0x00000000
        /*00a0*/ 	.short	0x0001
        /*00a2*/ 	.short	0x0008
        /*00a4*/ 	.byte	0x00, 0xf4, 0x21, 0x00


	//----- nvinfo : EIATTR_KPARAM_INFO
	.align		4
.L_36:
        /*00a8*/ 	.byte	0x04, 0x17
        /*00aa*/ 	.short	(.L_38 - .L_37)
.L_37:
        /*00ac*/ 	.word	0x00000000
        /*00b0*/ 	.short	0x0000
        /*00b2*/ 	.short	0x0000
        /*00b4*/ 	.byte	0x00, 0xf4, 0x21, 0x00


	//----- nvinfo : EIATTR_AT_ENTRY_FRAGMENTS
	.align		4
.L_38:
        /*00b8*/ 	.byte	0x04, 0x4f
        /*00ba*/ 	.short	(.L_40 - .L_39)


	//   ....[0]....
.L_39:
        /*00bc*/ 	.word	0x00000004


	//----- nvinfo : EIATTR_RESERVED_SMEM_USED
	.align		4
.L_40:
        /*00c0*/ 	.byte	0x01, 0x41
	.zero		2


	//----- nvinfo : EIATTR_SPARSE_MMA_MASK
	.align		4
        /*00c4*/ 	.byte	0x03, 0x50
        /*00c6*/ 	.short	0x0000


	//----- nvinfo : EIATTR_TCGEN05_1CTA_USED
	.align		4
        /*00c8*/ 	.byte	0x01, 0x51
	.zero		2


	//----- nvinfo : EIATTR_MAXREG_COUNT
	.align		4
        /*00cc*/ 	.byte	0x03, 0x1b
        /*00ce*/ 	.short	0x00ff


	//----- nvinfo : EIATTR_NUM_BARRIERS
	.align		4
        /*00d0*/ 	.byte	0x02, 0x4c
        /*00d2*/ 	.byte	0x01
	.zero		1


	//----- nvinfo : EIATTR_INT_WARP_WIDE_INSTR_OFFSETS
	.align		4
        /*00d4*/ 	.byte	0x04, 0x31
        /*00d6*/ 	.short	(.L_42 - .L_41)


	//   ....[0]....
.L_41:
        /*00d8*/ 	.word	0x000016a0


	//   ....[1]....
        /*00dc*/ 	.word	0x000016c0


	//   ....[2]....
        /*00e0*/ 	.word	0x00001740


	//   ....[3]....
        /*00e4*/ 	.word	0x00001850


	//   ....[4]....
        /*00e8*/ 	.word	0x00001860


	//   ....[5]....
        /*00ec*/ 	.word	0x000018d0


	//   ....[6]....
        /*00f0*/ 	.word	0x000018e0


	//   ....[7]....
        /*00f4*/ 	.word	0x00001a30


	//   ....[8]....
        /*00f8*/ 	.word	0x00001a40


	//   ....[9]....
        /*00fc*/ 	.word	0x00001b60


	//   ....[10]....
        /*0100*/ 	.word	0x00001b70


	//   ....[11]....
        /*0104*/ 	.word	0x00001bb0


	//   ....[12]....
        /*0108*/ 	.word	0x00001bf0


	//   ....[13]....
        /*010c*/ 	.word	0x00001d00


	//   ....[14]....
        /*0110*/ 	.word	0x00001d10


	//   ....[15]....
        /*0114*/ 	.word	0x00001f90


	//   ....[16]....
        /*0118*/ 	.word	0x00001fa0


	//   ....[17]....
        /*011c*/ 	.word	0x00002440


	//   ....[18]....
        /*0120*/ 	.word	0x00002490


	//----- nvinfo : EIATTR_COOP_GROUP_MASK_REGIDS
	.align		4
.L_42:
        /*0124*/ 	.byte	0x04, 0x29
        /*0126*/ 	.short	(.L_44 - .L_43)


	//   ....[0]....
.L_43:
        /*0128*/ 	.word	0xffffffff


	//   ....[1]....
        /*012c*/ 	.word	0xffffffff


	//   ....[2]....
        /*0130*/ 	.word	0xffffffff


	//   ....[3]....
        /*0134*/ 	.word	0xffffffff


	//   ....[4]....
        /*0138*/ 	.word	0xffffffff


	//   ....[5]....
        /*013c*/ 	.word	0xffffffff


	//   ....[6]....
        /*0140*/ 	.word	0xffffffff


	//   ....[7]....
        /*0144*/ 	.word	0xffffffff


	//   ....[8]....
        /*0148*/ 	.word	0xffffffff


	//   ....[9]....
        /*014c*/ 	.word	0xffffffff


	//----- nvinfo : EIATTR_COOP_GROUP_INSTR_OFFSETS
	.align		4
.L_44:
        /*0150*/ 	.byte	0x04, 0x28
        /*0152*/ 	.short	(.L_46 - .L_45)


	//   ....[0]....
.L_45:
        /*0154*/ 	.word	0x00000050


	//   ....[1]....
        /*0158*/ 	.word	0x00000310


	//   ....[2]....
        /*015c*/ 	.word	0x000004f0


	//   ....[3]....
        /*0160*/ 	.word	0x00000980


	//   ....[4]....
        /*0164*/ 	.word	0x00000ac0


	//   ....[5]....
        /*0168*/ 	.word	0x00000fa0


	//   ....[6]....
        /*016c*/ 	.word	0x000010e0


	//   ....[7]....
        /*0170*/ 	.word	0x00001530


	//   ....[8]....
        /*0174*/ 	.word	0x000022d0


	//   ....[9]....
        /*0178*/ 	.word	0x00002540


	//----- nvinfo : EIATTR_VRC_CTA_INIT_COUNT
	.align		4
.L_46:
        /*017c*/ 	.byte	0x02, 0x4a
        /*017e*/ 	.byte	0x80
	.zero		1


	//----- nvinfo : EIATTR_MBARRIER_INSTR_OFFSETS
	.align		4
        /*0180*/ 	.byte	0x04, 0x39
        /*0182*/ 	.short	(.L_48 - .L_47)


	//   ....[0]....
.L_47:
        /*0184*/ 	.word	0x00001760
        /*0188*/ 	.word	0x000000ff
        /*018c*/ 	.word	0x00002800
        /*0190*/ 	.short	0x0100
        /*0192*/ 	.byte	0x08
	.zero		1


	//   ....[1]....
        /*0194*/ 	.word	0x00001770
        /*0198*/ 	.word	0x000000ff
        /*019c*/ 	.word	0x00002810
        /*01a0*/ 	.short	0x0100
        /*01a2*/ 	.byte	0x08
	.zero		1


	//   ....[2]....
        /*01a4*/ 	.word	0x00001980
        /*01a8*/ 	.word	0x000000ff
        /*01ac*/ 	.word	0x00002800
        /*01b0*/ 	.short	0x010a
        /*01b2*/ 	.byte	0x08
	.zero		1


	//   ....[3]....
        /*01b4*/ 	.word	0x00001a90
        /*01b8*/ 	.word	0x000000ff
        /*01bc*/ 	.word	0x00002810
        /*01c0*/ 	.short	0x010a
        /*01c2*/ 	.byte	0x08
	.zero		1


	//   ....[4]....
        /*01c4*/ 	.word	0x00001c70
        /*01c8*/ 	.word	0x000000ff
        /*01cc*/ 	.word	0x00002800
        /*01d0*/ 	.short	0x010a
        /*01d2*/ 	.byte	0x08
	.zero		1


	//   ....[5]....
        /*01d4*/ 	.word	0x00001d50
        /*01d8*/ 	.word	0x000000ff
        /*01dc*/ 	.word	0x00002810
        /*01e0*/ 	.short	0x010a
        /*01e2*/ 	.byte	0x08
	.zero		1


	//   ....[6]....
        /*01e4*/ 	.word	0x00001df0
        /*01e8*/ 	.word	0x000000ff
        /*01ec*/ 	.word	0x00002800
        /*01f0*/ 	.short	0x0108
        /*01f2*/ 	.byte	0x08
	.zero		1


	//   ....[7]....
        /*01f4*/ 	.word	0x00001e00
        /*01f8*/ 	.word	0x000000ff
        /*01fc*/ 	.word	0x00002810
        /*0200*/ 	.short	0x0108
        /*0202*/ 	.byte	0x08
	.zero		1


	//   ....[8]....
        /*0204*/ 	.word	0x00002560
        /*0208*/ 	.word	0x000000ff
        /*020c*/ 	.word	0x00002800
        /*0210*/ 	.short	0x010a
        /*0212*/ 	.byte	0x08
	.zero		1


	//   ....[9]....
        /*0214*/ 	.word	0x00002590
        /*0218*/ 	.word	0x000000ff
        /*021c*/ 	.word	0x00002810
        /*0220*/ 	.short	0x010a
        /*0222*/ 	.byte	0x08
	.zero		1


	//   ....[10]....
        /*0224*/ 	.word	0x000025c0
        /*0228*/ 	.word	0x000000ff
        /*022c*/ 	.word	0x00002800
        /*0230*/ 	.short	0x010a
        /*0232*/ 	.byte	0x08
	.zero		1


	//   ....[11]....
        /*0234*/ 	.word	0x000025f0
        /*0238*/ 	.word	0x000000ff
        /*023c*/ 	.word	0x00002810
        /*0240*/ 	.short	0x010a
        /*0242*/ 	.byte	0x08
	.zero		1


	//----- nvinfo : EIATTR_NUM_MBARRIERS
	.align		4
.L_48:
        /*0244*/ 	.byte	0x03, 0x38
        /*0246*/ 	.short	0x0002


	//----- nvinfo : EIATTR_EXIT_INSTR_OFFSETS
	.align		4
        /*0248*/ 	.byte	0x04, 0x1c
        /*024a*/ 	.short	(.L_50 - .L_49)


	//   ....[0]....
.L_49:
        /*024c*/ 	.word	0x00002550


	//----- nvinfo : EIATTR_REQNTID
	.align		4
.L_50:
        /*0250*/ 	.byte	0x04, 0x10
        /*0252*/ 	.short	(.L_52 - .L_51)
.L_51:
        /*0254*/ 	.word	0x00000100
        /*0258*/ 	.word	0x00000001
        /*025c*/ 	.word	0x00000001


	//----- nvinfo : EIATTR_CRS_STACK_SIZE
	.align		4
.L_52:
        /*0260*/ 	.byte	0x04, 0x1e
        /*0262*/ 	.short	(.L_54 - .L_53)
.L_53:
        /*0264*/ 	.word	0x00000000


	//----- nvinfo : EIATTR_CBANK_PARAM_SIZE
	.align		4
.L_54:
        /*0268*/ 	.byte	0x03, 0x19
        /*026a*/ 	.short	0x0050


	//----- nvinfo : EIATTR_PARAM_CBANK
	.align		4
        /*026c*/ 	.byte	0x04, 0x0a
        /*026e*/ 	.short	(.L_56 - .L_55)
	.align		4
.L_55:
        /*0270*/ 	.word	index@(.nv.constant0.gluon_tcgen05)
        /*0274*/ 	.short	0x0380
        /*0276*/ 	.short	0x0050


	//----- nvinfo : EIATTR_SW_WAR
	.align		4
.L_56:
        /*0278*/ 	.byte	0x04, 0x36
        /*027a*/ 	.short	(.L_58 - .L_57)
.L_57:
        /*027c*/ 	.word	0x00000008
.L_58:


//--------------------- .nv.compat                --------------------------
	.section	.nv.compat,"",@"SHT_CUDA_COMPAT_INFO"
	.align	4
        /*0000*/ 	.byte	0x02, 0x02, 0x02, 0x00, 0x02, 0x05, 0x05, 0x00, 0x02, 0x03, 0x03, 0x00, 0x02, 0x06, 0x01, 0x00


//--------------------- .nv.callgraph             --------------------------
	.section	.nv.callgraph,"",@"SHT_CUDA_CALLGRAPH"
	.align	4
	.sectionentsize	8
	.align		4
        /*0000*/ 	.word	0x00000000
	.align		4
        /*0004*/ 	.word	0xffffffff
	.align		4
        /*0008*/ 	.word	0x00000000
	.align		4
        /*000c*/ 	.word	0xfffffffe
	.align		4
        /*0010*/ 	.word	0x00000000
	.align		4
        /*0014*/ 	.word	0xfffffffd
	.align		4
        /*0018*/ 	.word	0x00000000
	.align		4
        /*001c*/ 	.word	0xfffffffc


//--------------------- .text.gluon_tcgen05       --------------------------
	.section	.text.gluon_tcgen05,"ax",@progbits
	.align	128
        .global         gluon_tcgen05
        .type           gluon_tcgen05,@function
        .size           gluon_tcgen05,(.L_x_74 - gluon_tcgen05)
        .other          gluon_tcgen05,@"STO_CUDA_ENTRY STV_DEFAULT"
gluon_tcgen05:
.text.gluon_tcgen05:
[----:B------:R-:W1:Y:S01]  /*0000*/  LDC R1, c[0x0][0x37c] ;  /* 0x0000df00ff017b82 */ /* 0x000e620000000800 */
[----:B------:R-:W2:Y:S02]  /*0010*/  S2R R0, SR_TID.X ;  /* 0x0000000000007919 */ /* 0x000ea40000002100 */
[----:B--2---:R-:W-:-:S13]  /*0020*/  ISETP.GE.U32.AND P2, PT, R0, 0x20, PT ;  /* 0x000000200000780c */ /* 0x004fda0003f46070 */
[----:B------:R-:W-:Y:S05]  /*0030*/  @P2 BRA `(.L_x_0) ;  /* 0x0000000000b82947 */ /* 0x000fea0003800000 */
[----:B------:R-:W2:Y:S01]  /*0040*/  S2UR UR6, SR_CgaCtaId ;  /* 0x00000000000679c3 */ /* 0x000ea20000008800 */
[----:B------:R-:W-:Y:S01]  /*0050*/  NOP ;  /* 0x0000000000007918 */ /* 0x000fe20000000000 */
[----:B------:R-:W-:Y:S02]  /*0060*/  UMOV UR4, 0x40 ;  /* 0x0000004000047882 */ /* 0x000fe40000000000 */
[----:B--2---:R-:W-:-:S09]  /*0070*/  ULEA UR4, UR6, UR4, 0x18 ;  /* 0x0000000406047291 */ /* 0x004fd2000f8ec0ff */
[----:B------:R-:W2:Y:S01]  /*0080*/  LDS.U8 R2, [UR4] ;  /* 0x00000004ff027984 */ /* 0x000ea20008000000 */
[----:B------:R-:W-:Y:S02]  /*0090*/  UMOV UR4, 0x400 ;  /* 0x0000040000047882 */ /* 0x000fe40000000000 */
[----:B------:R-:W-:Y:S01]  /*00a0*/  ULEA UR4, UR6, UR4, 0x18 ;  /* 0x0000000406047291 */ /* 0x000fe2000f8ec0ff */
[----:B--2---:R-:W-:-:S13]  /*00b0*/  ISETP.NE.AND P0, PT, R2, RZ, PT ;  /* 0x000000ff0200720c */ /* 0x004fda0003f05270 */
[----:B------:R-:W-:Y:S05]  /*00c0*/  @P0 BRA `(.L_x_1) ;  /* 0x00000000007c0947 */ /* 0x000fea0003800000 */
[----:B------:R-:W-:-:S13]  /*00d0*/  ELECT P0, URZ, PT ;  /* 0x0000000000ff782f */ /* 0x000fda0003800000 */
[----:B------:R-:W-:Y:S05]  /*00e0*/  @!P0 BRA `(.L_x_2) ;  /* 0x0000000000848947 */ /* 0x000fea0003800000 */
[----:B------:R-:W-:Y:S01]  /*00f0*/  UMOV UR5, 0x8 ;  /* 0x0000000800057882 */ /* 0x000fe20000000000 */
[----:B------:R-:W-:Y:S02]  /*0100*/  IMAD.MOV.U32 R5, RZ, RZ, 0x1 ;  /* 0x00000001ff057424 */ /* 0x000fe400078e00ff */
[----:B------:R-:W-:Y:S02]  /*0110*/  IMAD.MOV.U32 R3, RZ, RZ, 0xff ;  /* 0x000000ffff037424 */ /* 0x000fe400078e00ff */
[----:B------:R-:W-:Y:S04]  /*0120*/  DEPBAR.LE SB2, 0x36 ;  /* 0x0000ad800000791a */ /* 0x000fe80000000000 */
[----:B------:R-:W2:Y:S02]  /*0130*/  UTCATOMSWS.FIND_AND_SET.ALIGN UP0, UR5, UR5 ;  /* 0x00000005000575e3 */ /* 0x000ea40008000800 */
[----:B--2---:R-:W-:-:S04]  /*0140*/  PLOP3.LUT P0, PT, PT, PT, UP0, 0x80, 0x8 ;  /* 0x000000000008781c */ /* 0x004fc80003f0f008 */
[----:B------:R-:W-:-:S04]  /*0150*/  SEL R2, RZ, 0xffffffff, !P0 ;  /* 0xffffffffff027807 */ /* 0x000fc80004000000 */
[----:B------:R-:W-:Y:S01]  /*0160*/  ISETP.NE.AND P0, PT, R2, RZ, PT ;  /* 0x000000ff0200720c */ /* 0x000fe20003f05270 */
[----:B------:R-:W-:-:S12]  /*0170*/  IMAD.U32 R2, RZ, RZ, UR5 ;  /* 0x00000005ff027e24 */ /* 0x000fd8000f8e00ff */
[----:B------:R-:W-:Y:S05]  /*0180*/  @P0 BRA `(.L_x_3) ;  /* 0x0000000000240947 */ /* 0x000fea0003800000 */
.L_x_4:
[----:B------:R-:W-:Y:S05]  /*0190*/  NANOSLEEP 0x64 ;  /* 0x000000640000795d */ /* 0x000fea0003800000 */
[----:B------:R-:W-:-:S05]  /*01a0*/  UMOV UR5, 0x8 ;  /* 0x0000000800057882 */ /* 0x000fca0000000000 */
[----:B------:R-:W-:Y:S04]  /*01b0*/  DEPBAR.LE SB2, 0x36 ;  /* 0x0000ad800000791a */ /* 0x000fe80000000000 */
[----:B------:R-:W2:Y:S02]  /*01c0*/  UTCATOMSWS.FIND_AND_SET.ALIGN UP0, UR5, UR5 ;  /* 0x00000005000575e3 */ /* 0x000ea40008000800 */
[----:B--2---:R-:W-:-:S04]  /*01d0*/  PLOP3.LUT P0, PT, PT, PT, UP0, 0x80, 0x8 ;  /* 0x000000000008781c */ /* 0x004fc80003f0f008 */
[----:B------:R-:W-:-:S04]  /*01e0*/  SEL R2, RZ, 0xffffffff, !P0 ;  /* 0xffffffffff027807 */ /* 0x000fc80004000000 */
[----:B------:R-:W-:Y:S01]  /*01f0*/  ISETP.NE.AND P0, PT, R2, RZ, PT ;  /* 0x000000ff0200720c */ /* 0x000fe20003f05270 */
[----:B------:R-:W-:-:S12]  /*0200*/  IMAD.U32 R2, RZ, RZ, UR5 ;  /* 0x00000005ff027e24 */ /* 0x000fd8000f8e00ff */
[----:B------:R-:W-:Y:S05]  /*0210*/  @!P0 BRA `(.L_x_4) ;  /* 0xfffffffc00dc8947 */ /* 0x000fea000383ffff */
.L_x_3:
[C---:B------:R-:W-:Y:S01]  /*0220*/  VIADD R4, R2.reuse, 0x10 ;  /* 0x0000001002047836 */ /* 0x040fe20000000000 */
[----:B------:R-:W-:Y:S01]  /*0230*/  UMOV UR5, 0x50 ;  /* 0x0000005000057882 */ /* 0x000fe20000000000 */
[----:B------:R-:W-:Y:S01]  /*0240*/  SHF.L.U32 R3, R3, R2, RZ ;  /* 0x0000000203037219 */ /* 0x000fe200000006ff */
[----:B------:R-:W-:Y:S01]  /*0250*/  ULEA UR5, UR6, UR5, 0x18 ;  /* 0x0000000506057291 */ /* 0x000fe2000f8ec0ff */
[----:B------:R-:W-:Y:S01]  /*0260*/  IMAD.SHL.U32 R2, R2, 0x20, RZ ;  /* 0x0000002002027824 */ /* 0x000fe200078e00ff */
[----:B------:R-:W-:-:S04]  /*0270*/  SHF.L.U32 R4, R5, R4, RZ ;  /* 0x0000000405047219 */ /* 0x000fc800000006ff */
[----:B------:R-:W-:-:S05]  /*0280*/  LOP3.LUT R3, R4, R3, RZ, 0xfc, !PT ;  /* 0x0000000304037212 */ /* 0x000fca00078efcff */
[----:B------:R2:W-:Y:S04]  /*0290*/  ATOMS.OR RZ, [UR5], R3 ;  /* 0x00000003ffff798c */ /* 0x0005e8000b000005 */
[----:B------:R2:W-:Y:S01]  /*02a0*/  STS [UR4], R2 ;  /* 0x00000002ff007988 */ /* 0x0005e20008000804 */
[----:B------:R-:W-:Y:S05]  /*02b0*/  BRA `(.L_x_2) ;  /* 0x0000000000107947 */ /* 0x000fea0003800000 */
.L_x_1:
[----:B------:R-:W-:Y:S01]  /*02c0*/  IMAD.MOV.U32 R3, RZ, RZ, -0x1 ;  /* 0xffffffffff037424 */ /* 0x000fe200078e00ff */
[----:B------:R-:W-:-:S04]  /*02d0*/  MOV R2, 0x300 ;  /* 0x0000030000027802 */ /* 0x000fc80000000f00 */
[----:B------:R2:W-:Y:S03]  /*02e0*/  STS [UR4], R3 ;  /* 0x00000003ff007988 */ /* 0x0005e60008000804 */
[----:B-12---:R-:W-:Y:S05]  /*02f0*/  CALL.REL.NOINC `($__internal_1_$__cuda_sm10x_tcgen05_guardrail_trap_phase_invalid_during_alloc) ;  /* 0x0000002000d47944 */ /* 0x006fea0003c00000 */
.L_x_2:
[----:B------:R-:W-:Y:S05]  /*0300*/  WARPSYNC.ALL ;  /* 0x0000000000007948 */ /* 0x000fea0003800000 */
[----:B------:R-:W-:Y:S01]  /*0310*/  NOP ;  /* 0x0000000000007918 */ /* 0x000fe20000000000 */
.L_x_0:
[----:B------:R-:W3:Y:S08]  /*0320*/  S2UR UR4, SR_CgaCtaId ;  /* 0x00000000000479c3 */ /* 0x000ef00000008800 */
[----:B------:R-:W-:Y:S01]  /*0330*/  BAR.SYNC.DEFER_BLOCKING 0x0 ;  /* 0x0000000000007b1d */ /* 0x000fe20000010000 */
[----:B------:R-:W-:-:S05]  /*0340*/  LOP3.LUT R68, R0, 0xff, RZ, 0xc0, !PT ;  /* 0x000000ff00447812 */ /* 0x000fca00078ec0ff */
[----:B------:R-:W-:Y:S02]  /*0350*/  UMOV UR8, 0x400 ;  /* 0x0000040000087882 */ /* 0x000fe40000000000 */
[----:B------:R-:W4:Y:S08]  /*0360*/  LDC R10, c[0x0][0x3a0] ;  /* 0x0000e800ff0a7b82 */ /* 0x000f300000000800 */
[----:B------:R-:W5:Y:S01]  /*0370*/  S2UR UR11, SR_CTAID.Y ;  /* 0x00000000000b79c3 */ /* 0x000f620000002600 */
[----:B---3--:R-:W-:-:S09]  /*0380*/  ULEA UR8, UR4, UR8, 0x18 ;  /* 0x0000000804087291 */ /* 0x008fd2000f8ec0ff */
[----:B--2---:R-:W2:Y:S01]  /*0390*/  LDS R3, [UR8] ;  /* 0x00000008ff037984 */ /* 0x004ea20008000800 */
[----:B------:R-:W-:Y:S06]  /*03a0*/  BAR.SYNC.DEFER_BLOCKING 0x0 ;  /* 0x0000000000007b1d */ /* 0x000fec0000010000 */
[----:B------:R-:W-:Y:S05]  /*03b0*/  @P2 BRA `(.L_x_5) ;  /* 0x0000000000182947 */ /* 0x000fea0003800000 */
[----:B------:R-:W-:Y:S01]  /*03c0*/  ELECT P0, URZ, PT ;  /* 0x0000000000ff782f */ /* 0x000fe20003800000 */
[----:B------:R-:W-:Y:S01]  /*03d0*/  IMAD.MOV.U32 R2, RZ, RZ, 0x1 ;  /* 0x00000001ff027424 */ /* 0x000fe200078e00ff */
[----:B------:R-:W-:Y:S01]  /*03e0*/  UMOV UR5, 0x40 ;  /* 0x0000004000057882 */ /* 0x000fe20000000000 */
[----:B------:R-:W-:Y:S01]  /*03f0*/  UVIRTCOUNT.DEALLOC.SMPOOL 0x80 ;  /* 0x000000800000784c */ /* 0x000fe20000000000 */
[----:B------:R-:W-:-:S09]  /*0400*/  ULEA UR5, UR4, UR5, 0x18 ;  /* 0x0000000504057291 */ /* 0x000fd2000f8ec0ff */
[----:B------:R3:W-:Y:S03]  /*0410*/  @P0 STS.U8 [UR5], R2 ;  /* 0x00000002ff000988 */ /* 0x0007e60008000005 */
.L_x_5:
[----:B------:R-:W3:Y:S01]  /*0420*/  S2UR UR4, SR_CTAID.Z ;  /* 0x00000000000479c3 */ /* 0x000ee20000002700 */
[----:B------:R-:W5:Y:S01]  /*0430*/  LDCU UR5, c[0x0][0x370] ;  /* 0x00006e00ff0577ac */ /* 0x000f620008000800 */
[----:B------:R-:W-:Y:S01]  /*0440*/  ISETP.GE.U32.AND P0, PT, R68, 0x20, PT ;  /* 0x000000204400780c */ /* 0x000fe20003f06070 */
[----:B----4-:R-:W-:Y:S01]  /*0450*/  VIADD R5, R10, 0xffffffff ;  /* 0xffffffff0a057836 */ /* 0x010fe20000000000 */
[C---:B------:R-:W-:Y:S01]  /*0460*/  ISETP.NE.U32.AND P3, PT, R68.reuse, RZ, PT ;  /* 0x000000ff4400720c */ /* 0x040fe20003f65070 */
[----:B------:R-:W3:Y:S01]  /*0470*/  LDCU UR6, c[0x0][0x374] ;  /* 0x00006e80ff0677ac */ /* 0x000ee20008000800 */
[----:B------:R-:W-:Y:S01]  /*0480*/  LEA R4, R68, UR8, 0x2 ;  /* 0x0000000844047c11 */ /* 0x000fe2000f8e10ff */
[----:B------:R-:W-:Y:S01]  /*0490*/  BSSY.RECONVERGENT B0, `(.L_x_6) ;  /* 0x0000015000007945 */ /* 0x000fe20003800200 */
[----:B------:R-:W5:Y:S01]  /*04a0*/  S2UR UR9, SR_CTAID.X ;  /* 0x00000000000979c3 */ /* 0x000f620000002500 */
[----:B------:R-:W4:Y:S01]  /*04b0*/  LDCU.64 UR12, c[0x0][0x3c0] ;  /* 0x00007800ff0c77ac */ /* 0x000f220008000a00 */
[----:B--2---:R-:W-:-:S05]  /*04c0*/  R2UR UR25, R3 ;  /* 0x00000000031972ca */ /* 0x004fca00000e0000 */
[----:B------:R2:W-:Y:S01]  /*04d0*/  @!P0 STS [R4], RZ ;  /* 0x000000ff04008388 */ /* 0x0005e20000000800 */
[----:B------:R-:W1:Y:S01]  /*04e0*/  LDC R6, c[0x0][0x398] ;  /* 0x0000e600ff067b82 */ /* 0x000e620000000800 */
[----:B------:R-:W-:Y:S02]  /*04f0*/  NOP ;  /* 0x0000000000007918 */ /* 0x000fe40000000000 */
[----:B------:R2:W-:Y:S01]  /*0500*/  @!P3 STS [UR8+0x20], R5 ;  /* 0x00002005ff00b988 */ /* 0x0005e20008000808 */
[----:B---3-5:R-:W-:-:S04]  /*0510*/  UIMAD UR4, UR4, UR6, UR11 ;  /* 0x00000006040472a4 */ /* 0x028fc8000f8e020b */
[----:B------:R-:W-:-:S04]  /*0520*/  UIMAD UR4, UR4, UR5, UR9 ;  /* 0x00000005040472a4 */ /* 0x000fc8000f8e0209 */
[----:B------:R-:W-:-:S04]  /*0530*/  UIMAD UR4, UR4, 0x180, URZ ;  /* 0x00000180040478a4 */ /* 0x000fc8000f8e02ff */
[----:B----4-:R-:W-:Y:S01]  /*0540*/  UIADD3 UR6, UP0, UPT, UR4, UR12, URZ ;  /* 0x0000000c04067290 */ /* 0x010fe2000ff1e0ff */
[----:B-1----:R-:W-:-:S03]  /*0550*/  VIADD R6, R6, 0xffffffff ;  /* 0xffffffff06067836 */ /* 0x002fc60000000000 */
[----:B------:R-:W-:Y:S01]  /*0560*/  ULEA.HI.X.SX32 UR7, UR4, UR13, 0x1, UP0 ;  /* 0x0000000d04077291 */ /* 0x000fe200080f0eff */
[----:B--2---:R-:W-:Y:S11]  /*0570*/  @P3 BRA `(.L_x_7) ;  /* 0x0000000000183947 */ /* 0x004ff60003800000 */
[----:B------:R-:W1:Y:S01]  /*0580*/  LDS R2, [UR8+0x8] ;  /* 0x00000808ff027984 */ /* 0x000e620008000800 */
[----:B------:R-:W2:Y:S01]  /*0590*/  LDC.64 R8, c[0x0][0x380] ;  /* 0x0000e000ff087b82 */ /* 0x000ea20000000a00 */
[----:B------:R-:W-:Y:S02]  /*05a0*/  IMAD.MOV.U32 R3, RZ, RZ, 0x70 ;  /* 0x00000070ff037424 */ /* 0x000fe400078e00ff */
[----:B--2---:R2:W-:Y:S03]  /*05b0*/  STS.64 [UR8], R8 ;  /* 0x00000008ff007988 */ /* 0x0045e60008000a08 */
[----:B-1----:R-:W-:-:S05]  /*05c0*/  LOP3.LUT R2, R2, 0x10, R3, 0xd8, !PT ;  /* 0x0000001002027812 */ /* 0x002fca00078ed803 */
[----:B------:R2:W-:Y:S02]  /*05d0*/  STS [UR8+0x8], R2 ;  /* 0x00000802ff007988 */ /* 0x0005e40008000808 */
.L_x_7:
[----:B------:R-:W-:Y:S05]  /*05e0*/  BSYNC.RECONVERGENT B0 ;  /* 0x0000000000007941 */ /* 0x000fea0003800200 */
.L_x_6:
[----:B------:R-:W-:Y:S04]  /*05f0*/  BSSY.RECONVERGENT B0, `(.L_x_8) ;  /* 0x000000a000007945 */ /* 0x000fe80003800200 */
[----:B------:R-:W-:Y:S05]  /*0600*/  @P3 BRA `(.L_x_9) ;  /* 0x0000000000203947 */ /* 0x000fea0003800000 */
[----:B--2---:R-:W1:Y:S01]  /*0610*/  LDS R2, [UR8+0x34] ;  /* 0x00003408ff027984 */ /* 0x004e620008000800 */
[----:B------:R-:W-:Y:S02]  /*0620*/  IMAD.MOV.U32 R3, RZ, RZ, 0x1f000000 ;  /* 0x1f000000ff037424 */ /* 0x000fe400078e00ff */
[----:B------:R-:W-:Y:S01]  /*0630*/  @!P3 IMAD.MOV.U32 R7, RZ, RZ, 0x3f ;  /* 0x0000003fff07b424 */ /* 0x000fe200078e00ff */
[----:B------:R-:W2:Y:S02]  /*0640*/  @!P3 LDS R8, [UR8+0x38] ;  /* 0x00003808ff08b984 */ /* 0x000ea40008000800 */
[----:B-1----:R-:W-:Y:S02]  /*0650*/  LOP3.LUT R2, R2, 0xff000000, R3, 0xb8, !PT ;  /* 0xff00000002027812 */ /* 0x002fe400078eb803 */
[----:B--2---:R-:W-:-:S03]  /*0660*/  @!P3 LOP3.LUT R3, R8, 0xff, R7, 0xb8, !PT ;  /* 0x000000ff0803b812 */ /* 0x004fc600078eb807 */
[----:B------:R1:W-:Y:S04]  /*0670*/  STS [UR8+0x34], R2 ;  /* 0x00003402ff007988 */ /* 0x0003e80008000808 */
[----:B------:R1:W-:Y:S02]  /*0680*/  @!P3 STS [UR8+0x38], R3 ;  /* 0x00003803ff00b988 */ /* 0x0003e40008000808 */
.L_x_9:
[----:B------:R-:W-:Y:S05]  /*0690*/  BSYNC.RECONVERGENT B0 ;  /* 0x0000000000007941 */ /* 0x000fea0003800200 */
.L_x_8:
[----:B------:R-:W-:Y:S04]  /*06a0*/  BSSY.RECONVERGENT B0, `(.L_x_10) ;  /* 0x000000a000007945 */ /* 0x000fe80003800200 */
[----:B------:R-:W-:Y:S05]  /*06b0*/  @P3 BRA `(.L_x_11) ;  /* 0x0000000000203947 */ /* 0x000fea0003800000 */
[----:B-12---:R-:W1:Y:S01]  /*06c0*/  LDS R2, [UR8+0x1c] ;  /* 0x00001c08ff027984 */ /* 0x006e620008000800 */
[----:B------:R-:W2:Y:S03]  /*06d0*/  LDC.64 R8, c[0x0][0x3a8] ;  /* 0x0000ea00ff087b82 */ /* 0x000ea60000000a00 */
[----:B------:R3:W-:Y:S01]  /*06e0*/  STS [UR8+0x24], R6 ;  /* 0x00002406ff007988 */ /* 0x0007e20008000808 */
[--C-:B--2---:R-:W-:Y:S02]  /*06f0*/  SHF.R.U32.HI R7, RZ, 0x4, R9.reuse ;  /* 0x00000004ff077819 */ /* 0x104fe40000011609 */
[----:B------:R-:W-:-:S05]  /*0700*/  SHF.R.U64 R3, R8, 0x4, R9 ;  /* 0x0000000408037819 */ /* 0x000fca0000001209 */
[----:B------:R3:W-:Y:S01]  /*0710*/  STS [UR8+0xc], R3 ;  /* 0x00000c03ff007988 */ /* 0x0007e20008000808 */
[----:B-1----:R-:W-:-:S05]  /*0720*/  LOP3.LUT R2, R2, 0xf, R7, 0xb8, !PT ;  /* 0x0000000f02027812 */ /* 0x002fca00078eb807 */
[----:B------:R3:W-:Y:S02]  /*0730*/  STS [UR8+0x1c], R2 ;  /* 0x00001c02ff007988 */ /* 0x0007e40008000808 */
.L_x_11:
[----:B------:R-:W-:Y:S05]  /*0740*/  BSYNC.RECONVERGENT B0 ;  /* 0x0000000000007941 */ /* 0x000fea0003800200 */
.L_x_10:
[----:B------:R-:W-:Y:S04]  /*0750*/  BSSY.RECONVERGENT B1, `(.L_x_12) ;  /* 0x000001d000017945 */ /* 0x000fe80003800200 */
[----:B------:R-:W-:Y:S04]  /*0760*/  BSSY.RELIABLE B0, `(.L_x_13) ;  /* 0x0000018000007945 */ /* 0x000fe80003800100 */
[----:B------:R-:W-:Y:S05]  /*0770*/  @P3 BRA `(.L_x_14) ;  /* 0x00000000001c3947 */ /* 0x000fea0003800000 */
[----:B-123--:R-:W1:Y:S02]  /*0780*/  LDS R2, [UR8+0x34] ;  /* 0x00003408ff027984 */ /* 0x00ee640008000800 */
[----:B-1----:R-:W-:-:S05]  /*0790*/  LOP3.LUT R2, R2, 0x7, RZ, 0xb8, !PT ;  /* 0x0000000702027812 */ /* 0x002fca00078eb8ff */
[----:B------:R1:W-:Y:S01]  /*07a0*/  STS [UR8+0x34], R2 ;  /* 0x00003402ff007988 */ /* 0x0003e20008000808 */
[----:B------:R-:W-:Y:S05]  /*07b0*/  @P3 BRA `(.L_x_15) ;  /* 0x00000000001c3947 */ /* 0x000fea0003800000 */
[----:B-1----:R-:W1:Y:S02]  /*07c0*/  LDS R2, [UR8+0x34] ;  /* 0x00003408ff027984 */ /* 0x002e640008000800 */
[----:B-1----:R-:W-:-:S05]  /*07d0*/  LOP3.LUT R2, R2, 0x38, RZ, 0xb8, !PT ;  /* 0x0000003802027812 */ /* 0x002fca00078eb8ff */
[----:B------:R4:W-:Y:S02]  /*07e0*/  STS [UR8+0x34], R2 ;  /* 0x00003402ff007988 */ /* 0x0009e40008000808 */
.L_x_14:
[----:B------:R-:W-:Y:S05]  /*07f0*/  @P3 BRA `(.L_x_16) ;  /* 0x00000000001c3947 */ /* 0x000fea0003800000 */
[----:B-1234-:R-:W1:Y:S02]  /*0800*/  LDS R2, [UR8+0x8] ;  /* 0x00000808ff027984 */ /* 0x01ee640008000800 */
[----:B-1----:R-:W-:-:S05]  /*0810*/  LOP3.LUT R2, R2, 0x780, RZ, 0xb8, !PT ;  /* 0x0000078002027812 */ /* 0x002fca00078eb8ff */
[----:B------:R2:W-:Y:S02]  /*0820*/  STS [UR8+0x8], R2 ;  /* 0x00000802ff007988 */ /* 0x0005e40008000808 */
.L_x_15:
[----:B------:R-:W-:Y:S05]  /*0830*/  @P3 BRA `(.L_x_17) ;  /* 0x0000000000283947 */ /* 0x000fea0003800000 */
[----:B-12---:R-:W1:Y:S02]  /*0840*/  LDS R2, [UR8+0x8] ;  /* 0x00000808ff027984 */ /* 0x006e640008000800 */
[----:B-1----:R-:W-:-:S05]  /*0850*/  LOP3.LUT R2, R2, 0x1800, RZ, 0xb8, !PT ;  /* 0x0000180002027812 */ /* 0x002fca00078eb8ff */
[----:B------:R5:W-:Y:S02]  /*0860*/  STS [UR8+0x8], R2 ;  /* 0x00000802ff007988 */ /* 0x000be40008000808 */
.L_x_16:
[----:B------:R-:W-:Y:S05]  /*0870*/  @P3 BREAK.RELIABLE B0 ;  /* 0x0000000000003942 */ /* 0x000fea0003800100 */
[----:B------:R-:W-:Y:S05]  /*0880*/  @P3 BRA `(.L_x_18) ;  /* 0x0000000000243947 */ /* 0x000fea0003800000 */
[----:B-1-3--:R-:W1:Y:S01]  /*0890*/  LDS R3, [UR8+0x8] ;  /* 0x00000808ff037984 */ /* 0x00ae620008000800 */
[----:B--2-45:R-:W-:-:S05]  /*08a0*/  IMAD.MOV.U32 R2, RZ, RZ, 0x6000 ;  /* 0x00006000ff027424 */ /* 0x034fca00078e00ff */
[----:B-1----:R-:W-:-:S04]  /*08b0*/  LOP3.LUT R2, R3, 0x2000, R2, 0xd8, !PT ;  /* 0x0000200003027812 */ /* 0x002fc800078ed802 */
[----:B------:R-:W-:-:S05]  /*08c0*/  LOP3.LUT R2, R2, 0x400000, RZ, 0xb8, !PT ;  /* 0x0040000002027812 */ /* 0x000fca00078eb8ff */
[----:B------:R3:W-:Y:S02]  /*08d0*/  STS [UR8+0x8], R2 ;  /* 0x00000802ff007988 */ /* 0x0007e40008000808 */
.L_x_17:
[----:B------:R-:W-:Y:S05]  /*08e0*/  BSYNC.RELIABLE B0 ;  /* 0x0000000000007941 */ /* 0x000fea0003800100 */
.L_x_13:
[----:B-123--:R-:W1:Y:S02]  /*08f0*/  @!P3 LDS R2, [UR8+0x8] ;  /* 0x00000808ff02b984 */ /* 0x00ee640008000800 */
[----:B-1----:R-:W-:-:S05]  /*0900*/  @!P3 LOP3.LUT R2, R2, 0x8000, RZ, 0xb8, !PT ;  /* 0x000080000202b812 */ /* 0x002fca00078eb8ff */
[----:B------:R1:W-:Y:S02]  /*0910*/  @!P3 STS [UR8+0x8], R2 ;  /* 0x00000802ff00b988 */ /* 0x0003e40008000808 */
.L_x_18:
[----:B------:R-:W-:Y:S05]  /*0920*/  BSYNC.RECONVERGENT B1 ;  /* 0x0000000000017941 */ /* 0x000fea0003800200 */
.L_x_12:
[----:B------:R-:W-:Y:S05]  /*0930*/  WARPSYNC.ALL ;  /* 0x0000000000007948 */ /* 0x000fea0003800000 */
[----:B------:R-:W-:Y:S01]  /*0940*/  NOP ;  /* 0x0000000000007918 */ /* 0x000fe20000000000 */
[----:B------:R-:W-:Y:S05]  /*0950*/  @P0 BRA `(.L_x_19) ;  /* 0x0000000000300947 */ /* 0x000fea0003800000 */
[----:B-12345:R-:W1:Y:S01]  /*0960*/  S2R R2, SR_LANEID ;  /* 0x0000000000027919 */ /* 0x03ee620000000000 */
[----:B------:R-:W-:Y:S05]  /*0970*/  WARPSYNC.ALL ;  /* 0x0000000000007948 */ /* 0x000fea0003800000 */
[----:B------:R-:W-:Y:S01]  /*0980*/  NOP ;  /* 0x0000000000007918 */ /* 0x000fe20000000000 */
[----:B-1----:R-:W-:-:S05]  /*0990*/  IMAD.SHL.U32 R7, R2, 0x4, RZ ;  /* 0x0000000402077824 */ /* 0x002fca00078e00ff */
[----:B------:R-:W1:Y:S01]  /*09a0*/  LDS R9, [R7+UR8] ;  /* 0x0000000807097984 */ /* 0x000e620008000800 */
[----:B------:R-:W-:-:S05]  /*09b0*/  IADD3 R2, P1, PT, R7, UR6, RZ ;  /* 0x0000000607027c10 */ /* 0x000fca000ff3e0ff */
[----:B------:R-:W-:-:S05]  /*09c0*/  IMAD.X R3, RZ, RZ, UR7, P1 ;  /* 0x00000007ff037e24 */ /* 0x000fca00088e06ff */
[----:B-1----:R1:W2:Y:S01]  /*09d0*/  ATOMG.E.EXCH.STRONG.GPU PT, RZ, [R2], R9 ;  /* 0x0000000902ff73a8 */ /* 0x0022a200041ee100 */
[----:B------:R-:W-:-:S04]  /*09e0*/  DEPBAR {5,4,3,2,1,0} ;  /* 0x0000003f0000791a */ /* 0x000fc80000000000 */
[----:B------:R-:W3:Y:S02]  /*09f0*/  CCTL.E.C.LDCU.IV.DEEP [UR6] ;  /* 0x0000000006007540 */ /* 0x000ee40009c08000 */
[----:B---3--:R1:W-:Y:S01]  /*0a00*/  UTMACCTL.IV [UR6] ;  /* 0x00000000060079b9 */ /* 0x0083e20008000000 */
[----:B------:R-:W-:Y:S01]  /*0a10*/  NOP ;  /* 0x0000000000007918 */ /* 0x000fe20000000000 */
.L_x_19:
[----:B------:R-:W-:Y:S05]  /*0a20*/  @P0 BRA `(.L_x_20) ;  /* 0x00000000000c0947 */ /* 0x000fea0003800000 */
[----:B------:R0:W-:Y:S01]  /*0a30*/  UTMACMDFLUSH ;  /* 0x00000000000079b7 */ /* 0x0001e20000000000 */
[----:B------:R-:W-:Y:S05]  /*0a40*/  @P0 BRA `(.L_x_20) ;  /* 0x0000000000040947 */ /* 0x000fea0003800000 */
[----:B------:R-:W-:-:S04]  /*0a50*/  DEPBAR.LE SB0, 0x0 ;  /* 0x000080000000791a */ /* 0x000fc80000000000 */
.L_x_20:
[----:B------:R-:W-:Y:S05]  /*0a60*/  WARPSYNC.ALL ;  /* 0x0000000000007948 */ /* 0x000fea0003800000 */
[----:B------:R-:W-:Y:S01]  /*0a70*/  NOP ;  /* 0x0000000000007918 */ /* 0x000fe20000000000 */
[----:B--2---:R-:W-:Y:S06]  /*0a80*/  BAR.SYNC.DEFER_BLOCKING 0x0 ;  /* 0x0000000000007b1d */ /* 0x004fec0000010000 */
[----:B------:R-:W-:Y:S02]  /*0a90*/  BSSY.RECONVERGENT B1, `(.L_x_21) ;  /* 0x000000b000017945 */ /* 0x000fe40003800200 */
[----:B------:R-:W-:Y:S06]  /*0aa0*/  BAR.SYNC.DEFER_BLOCKING 0x0 ;  /* 0x0000000000007b1d */ /* 0x000fec0000010000 */
[----:B------:R2:W-:Y:S01]  /*0ab0*/  @!P0 STS [R4], RZ ;  /* 0x000000ff04008388 */ /* 0x0005e20000000800 */
[----:B------:R-:W-:Y:S01]  /*0ac0*/  NOP ;  /* 0x0000000000007918 */ /* 0x000fe20000000000 */
[----:B------:R-:W-:Y:S05]  /*0ad0*/  @P3 BRA `(.L_x_22) ;  /* 0x0000000000183947 */ /* 0x000fea0003800000 */
[----:B-1-345:R-:W1:Y:S01]  /*0ae0*/  LDS R2, [UR8+0x8] ;  /* 0x00000808ff027984 */ /* 0x03ae620008000800 */
[----:B------:R-:W3:Y:S01]  /*0af0*/  LDC.64 R8, c[0x0][0x388] ;  /* 0x0000e200ff087b82 */ /* 0x000ee20000000a00 */
[----:B------:R-:W-:Y:S02]  /*0b00*/  IMAD.MOV.U32 R3, RZ, RZ, 0x70 ;  /* 0x00000070ff037424 */ /* 0x000fe400078e00ff */
[----:B---3--:R3:W-:Y:S03]  /*0b10*/  STS.64 [UR8], R8 ;  /* 0x00000008ff007988 */ /* 0x0087e60008000a08 */
[----:B-1----:R-:W-:-:S05]  /*0b20*/  LOP3.LUT R2, R2, 0x10, R3, 0xd8, !PT ;  /* 0x0000001002027812 */ /* 0x002fca00078ed803 */
[----:B------:R3:W-:Y:S02]  /*0b30*/  STS [UR8+0x8], R2 ;  /* 0x00000802ff007988 */ /* 0x0007e40008000808 */
.L_x_22:
[----:B-1----:R-:W-:Y:S05]  /*0b40*/  BSYNC.RECONVERGENT B1 ;  /* 0x0000000000017941 */ /* 0x002fea0003800200 */
.L_x_21:
[----:B------:R-:W-:Y:S04]  /*0b50*/  BSSY.RECONVERGENT B2, `(.L_x_23) ;  /* 0x000000f000027945 */ /* 0x000fe80003800200 */
[----:B------:R-:W-:Y:S04]  /*0b60*/  BSSY.RELIABLE B1, `(.L_x_24) ;  /* 0x000000c000017945 */ /* 0x000fe80003800100 */
[----:B------:R-:W-:Y:S05]  /*0b70*/  @P3 BRA `(.L_x_25) ;  /* 0x0000000000283947 */ /* 0x000fea0003800000 */
[----:B---345:R-:W1:Y:S01]  /*0b80*/  LDS R2, [UR8+0x34] ;  /* 0x00003408ff027984 */ /* 0x038e620008000800 */
[----:B------:R-:W-:Y:S01]  /*0b90*/  IMAD.MOV.U32 R3, RZ, RZ, 0x1f000000 ;  /* 0x1f000000ff037424 */ /* 0x000fe200078e00ff */
[----:B------:R-:W-:Y:S05]  /*0ba0*/  @P3 BREAK.RELIABLE B1 ;  /* 0x0000000000013942 */ /* 0x000fea0003800100 */
[----:B-1----:R-:W-:-:S05]  /*0bb0*/  LOP3.LUT R2, R2, 0xff000000, R3, 0xb8, !PT ;  /* 0xff00000002027812 */ /* 0x002fca00078eb803 */
[----:B------:R1:W-:Y:S01]  /*0bc0*/  STS [UR8+0x34], R2 ;  /* 0x00003402ff007988 */ /* 0x0003e20008000808 */
[----:B------:R-:W-:Y:S05]  /*0bd0*/  @P3 BRA `(.L_x_26) ;  /* 0x0000000000183947 */ /* 0x000fea0003800000 */
[----:B-1----:R-:W1:Y:S01]  /*0be0*/  LDS R2, [UR8+0x38] ;  /* 0x00003808ff027984 */ /* 0x002e620008000800 */
[----:B------:R-:W-:-:S05]  /*0bf0*/  IMAD.MOV.U32 R3, RZ, RZ, 0xff ;  /* 0x000000ffff037424 */ /* 0x000fca00078e00ff */
[----:B-1----:R-:W-:-:S05]  /*0c00*/  LOP3.LUT R2, R2, 0xff, R3, 0xb8, !PT ;  /* 0x000000ff02027812 */ /* 0x002fca00078eb803 */
[----:B------:R1:W-:Y:S02]  /*0c10*/  STS [UR8+0x38], R2 ;  /* 0x00003802ff007988 */ /* 0x0003e40008000808 */
.L_x_25:
[----:B------:R-:W-:Y:S05]  /*0c20*/  BSYNC.RELIABLE B1 ;  /* 0x0000000000017941 */ /* 0x000fea0003800100 */
.L_x_24:
[----:B------:R1:W-:Y:S02]  /*0c30*/  @!P3 STS [UR8+0x20], R5 ;  /* 0x00002005ff00b988 */ /* 0x0003e40008000808 */
.L_x_26:
[----:B------:R-:W-:Y:S05]  /*0c40*/  BSYNC.RECONVERGENT B2 ;  /* 0x0000000000027941 */ /* 0x000fea0003800200 */
.L_x_23:
[----:B------:R-:W-:Y:S05]  /*0c50*/  WARPSYNC.ALL ;  /* 0x0000000000007948 */ /* 0x000fea0003800000 */
[----:B------:R-:W-:Y:S01]  /*0c60*/  NOP ;  /* 0x0000000000007918 */ /* 0x000fe20000000000 */
[----:B-1----:R-:W1:Y:S01]  /*0c70*/  LDC R5, c[0x0][0x39c] ;  /* 0x0000e700ff057b82 */ /* 0x002e620000000800 */
[----:B------:R-:W-:Y:S01]  /*0c80*/  BSSY.RECONVERGENT B2, `(.L_x_27) ;  /* 0x000000b000027945 */ /* 0x000fe20003800200 */
[----:B-1----:R-:W-:-:S03]  /*0c90*/  VIADD R5, R5, 0xffffffff ;  /* 0xffffffff05057836 */ /* 0x002fc60000000000 */
[----:B------:R-:W-:Y:S05]  /*0ca0*/  @P3 BRA `(.L_x_28) ;  /* 0x0000000000203947 */ /* 0x000fea0003800000 */
[----:B---345:R-:W1:Y:S01]  /*0cb0*/  LDS R2, [UR8+0x1c] ;  /* 0x00001c08ff027984 */ /* 0x038e620008000800 */
[----:B------:R-:W3:Y:S03]  /*0cc0*/  LDC.64 R8, c[0x0][0x3b0] ;  /* 0x0000ec00ff087b82 */ /* 0x000ee60000000a00 */
[----:B------:R4:W-:Y:S01]  /*0cd0*/  STS [UR8+0x24], R5 ;  /* 0x00002405ff007988 */ /* 0x0009e20008000808 */
[--C-:B---3--:R-:W-:Y:S02]  /*0ce0*/  SHF.R.U32.HI R7, RZ, 0x4, R9.reuse ;  /* 0x00000004ff077819 */ /* 0x108fe40000011609 */
[----:B------:R-:W-:-:S05]  /*0cf0*/  SHF.R.U64 R3, R8, 0x4, R9 ;  /* 0x0000000408037819 */ /* 0x000fca0000001209 */
[----:B------:R4:W-:Y:S01]  /*0d00*/  STS [UR8+0xc], R3 ;  /* 0x00000c03ff007988 */ /* 0x0009e20008000808 */
[----:B-1----:R-:W-:-:S05]  /*0d10*/  LOP3.LUT R2, R2, 0xf, R7, 0xb8, !PT ;  /* 0x0000000f02027812 */ /* 0x002fca00078eb807 */
[----:B------:R4:W-:Y:S02]  /*0d20*/  STS [UR8+0x1c], R2 ;  /* 0x00001c02ff007988 */ /* 0x0009e40008000808 */
.L_x_28:
[----:B------:R-:W-:Y:S05]  /*0d30*/  BSYNC.RECONVERGENT B2 ;  /* 0x0000000000027941 */ /* 0x000fea0003800200 */
.L_x_27:
[----:B------:R-:W-:Y:S04]  /*0d40*/  BSSY.RECONVERGENT B3, `(.L_x_29) ;  /* 0x000001d000037945 */ /* 0x000fe80003800200 */
[----:B------:R-:W-:Y:S04]  /*0d50*/  BSSY.RELIABLE B2, `(.L_x_30) ;  /* 0x0000018000027945 */ /* 0x000fe80003800100 */
[----:B------:R-:W-:Y:S05]  /*0d60*/  @P3 BRA `(.L_x_31) ;  /* 0x00000000001c3947 */ /* 0x000fea0003800000 */
[----:B---345:R-:W1:Y:S02]  /*0d70*/  LDS R2, [UR8+0x34] ;  /* 0x00003408ff027984 */ /* 0x038e640008000800 */
[----:B-1----:R-:W-:-:S05]  /*0d80*/  LOP3.LUT R2, R2, 0x7, RZ, 0xb8, !PT ;  /* 0x0000000702027812 */ /* 0x002fca00078eb8ff */
[----:B------:R1:W-:Y:S01]  /*0d90*/  STS [UR8+0x34], R2 ;  /* 0x00003402ff007988 */ /* 0x0003e20008000808 */
[----:B------:R-:W-:Y:S05]  /*0da0*/  @P3 BRA `(.L_x_32) ;  /* 0x00000000001c3947 */ /* 0x000fea0003800000 */
[----:B-1----:R-:W1:Y:S02]  /*0db0*/  LDS R2, [UR8+0x34] ;  /* 0x00003408ff027984 */ /* 0x002e640008000800 */
[----:B-1----:R-:W-:-:S05]  /*0dc0*/  LOP3.LUT R2, R2, 0x38, RZ, 0xb8, !PT ;  /* 0x0000003802027812 */ /* 0x002fca00078eb8ff */
[----:B------:R1:W-:Y:S02]  /*0dd0*/  STS [UR8+0x34], R2 ;  /* 0x00003402ff007988 */ /* 0x0003e40008000808 */
.L_x_31:
[----:B------:R-:W-:Y:S05]  /*0de0*/  @P3 BRA `(.L_x_33) ;  /* 0x00000000001c3947 */ /* 0x000fea0003800000 */
[----:B-1-345:R-:W1:Y:S02]  /*0df0*/  LDS R2, [UR8+0x8] ;  /* 0x00000808ff027984 */ /* 0x03ae640008000800 */
[----:B-1----:R-:W-:-:S05]  /*0e00*/  LOP3.LUT R2, R2, 0x780, RZ, 0xb8, !PT ;  /* 0x0000078002027812 */ /* 0x002fca00078eb8ff */
[----:B------:R3:W-:Y:S02]  /*0e10*/  STS [UR8+0x8], R2 ;  /* 0x00000802ff007988 */ /* 0x0007e40008000808 */
.L_x_32:
[----:B------:R-:W-:Y:S05]  /*0e20*/  @P3 BRA `(.L_x_34) ;  /* 0x0000000000283947 */ /* 0x000fea0003800000 */
[----:B-1-3--:R-:W1:Y:S02]  /*0e30*/  LDS R2, [UR8+0x8] ;  /* 0x00000808ff027984 */ /* 0x00ae640008000800 */
[----:B-1----:R-:W-:-:S05]  /*0e40*/  LOP3.LUT R2, R2, 0x1800, RZ, 0xb8, !PT ;  /* 0x0000180002027812 */ /* 0x002fca00078eb8ff */
[----:B------:R1:W-:Y:S02]  /*0e50*/  STS [UR8+0x8], R2 ;  /* 0x00000802ff007988 */ /* 0x0003e40008000808 */
.L_x_33:
[----:B------:R-:W-:Y:S05]  /*0e60*/  @P3 BREAK.RELIABLE B2 ;  /* 0x0000000000023942 */ /* 0x000fea0003800100 */
[----:B------:R-:W-:Y:S05]  /*0e70*/  @P3 BRA `(.L_x_35) ;  /* 0x0000000000243947 */ /* 0x000fea0003800000 */
[----:B-1-345:R-:W1:Y:S01]  /*0e80*/  LDS R2, [UR8+0x8] ;  /* 0x00000808ff027984 */ /* 0x03ae620008000800 */
[----:B------:R-:W-:-:S05]  /*0e90*/  IMAD.MOV.U32 R3, RZ, RZ, 0x6000 ;  /* 0x00006000ff037424 */ /* 0x000fca00078e00ff */
[----:B-1----:R-:W-:-:S04]  /*0ea0*/  LOP3.LUT R2, R2, 0x2000, R3, 0xd8, !PT ;  /* 0x0000200002027812 */ /* 0x002fc800078ed803 */
[----:B------:R-:W-:-:S05]  /*0eb0*/  LOP3.LUT R2, R2, 0x400000, RZ, 0xb8, !PT ;  /* 0x0040000002027812 */ /* 0x000fca00078eb8ff */
[----:B------:R4:W-:Y:S02]  /*0ec0*/  STS [UR8+0x8], R2 ;  /* 0x00000802ff007988 */ /* 0x0009e40008000808 */
.L_x_34:
[----:B------:R-:W-:Y:S05]  /*0ed0*/  BSYNC.RELIABLE B2 ;  /* 0x0000000000027941 */ /* 0x000fea0003800100 */
.L_x_30:
[----:B-1-34-:R-:W1:Y:S02]  /*0ee0*/  @!P3 LDS R2, [UR8+0x8] ;  /* 0x00000808ff02b984 */ /* 0x01ae640008000800 */
[----:B-1----:R-:W-:-:S05]  /*0ef0*/  @!P3 LOP3.LUT R2, R2, 0x8000, RZ, 0xb8, !PT ;  /* 0x000080000202b812 */ /* 0x002fca00078eb8ff */
[----:B------:R1:W-:Y:S02]  /*0f00*/  @!P3 STS [UR8+0x8], R2 ;  /* 0x00000802ff00b988 */ /* 0x0003e40008000808 */
.L_x_35:
[----:B------:R-:W-:Y:S05]  /*0f10*/  BSYNC.RECONVERGENT B3 ;  /* 0x0000000000037941 */ /* 0x000fea0003800200 */
.L_x_29:
[----:B------:R-:W-:Y:S05]  /*0f20*/  WARPSYNC.ALL ;  /* 0x0000000000007948 */ /* 0x000fea0003800000 */
[----:B------:R-:W-:Y:S01]  /*0f30*/  NOP ;  /* 0x0000000000007918 */ /* 0x000fe20000000000 */
[----:B------:R-:W-:-:S04]  /*0f40*/  UIADD3 UR5, UPT, UPT, UR4, 0x80, URZ ;  /* 0x0000008004057890 */ /* 0x000fc8000fffe0ff */
[----:B------:R-:W-:-:S04]  /*0f50*/  UIADD3 UR16, UP0, UPT, UR5, UR12, URZ ;  /* 0x0000000c05107290 */ /* 0x000fc8000ff1e0ff */
[----:B------:R-:W-:Y:S01]  /*0f60*/  ULEA.HI.X.SX32 UR17, UR5, UR13, 0x1, UP0 ;  /* 0x0000000d05117291 */ /* 0x000fe200080f0eff */
[----:B------:R-:W-:Y:S11]  /*0f70*/  @P0 BRA `(.L_x_36) ;  /* 0x0000000000300947 */ /* 0x000ff60003800000 */
[----:B-1-345:R-:W1:Y:S01]  /*0f80*/  S2R R2, SR_LANEID ;  /* 0x0000000000027919 */ /* 0x03ae620000000000 */
[----:B------:R-:W-:Y:S05]  /*0f90*/  WARPSYNC.ALL ;  /* 0x0000000000007948 */ /* 0x000fea0003800000 */
[----:B------:R-:W-:Y:S01]  /*0fa0*/  NOP ;  /* 0x0000000000007918 */ /* 0x000fe20000000000 */
[----:B-1----:R-:W-:-:S05]  /*0fb0*/  IMAD.SHL.U32 R8, R2, 0x4, RZ ;  /* 0x0000000402087824 */ /* 0x002fca00078e00ff */
[----:B------:R-:W1:Y:S01]  /*0fc0*/  LDS R7, [R8+UR8] ;  /* 0x0000000808077984 */ /* 0x000e620008000800 */
[----:B------:R-:W-:-:S05]  /*0fd0*/  IADD3 R2, P1, PT, R8, UR16, RZ ;  /* 0x0000001008027c10 */ /* 0x000fca000ff3e0ff */
[----:B------:R-:W-:-:S05]  /*0fe0*/  IMAD.X R3, RZ, RZ, UR17, P1 ;  /* 0x00000011ff037e24 */ /* 0x000fca00088e06ff */
[----:B-1----:R1:W3:Y:S01]  /*0ff0*/  ATOMG.E.EXCH.STRONG.GPU PT, RZ, [R2], R7 ;  /* 0x0000000702ff73a8 */ /* 0x0022e200041ee100 */
[----:B------:R-:W-:-:S04]  /*1000*/  DEPBAR {5,4,3,2,1,0} ;  /* 0x0000003f0000791a */ /* 0x000fc80000000000 */
[----:B------:R-:W4:Y:S02]  /*1010*/  CCTL.E.C.LDCU.IV.DEEP [UR16] ;  /* 0x0000000010007540 */ /* 0x000f240009c08000 */
[----:B----4-:R1:W-:Y:S01]  /*1020*/  UTMACCTL.IV [UR16] ;  /* 0x00000000100079b9 */ /* 0x0103e20008000000 */
[----:B------:R-:W-:Y:S01]  /*1030*/  NOP ;  /* 0x0000000000007918 */ /* 0x000fe20000000000 */
.L_x_36:
[----:B------:R-:W-:Y:S05]  /*1040*/  @P0 BRA `(.L_x_37) ;  /* 0x00000000000c0947 */ /* 0x000fea0003800000 */
[----:B------:R0:W-:Y:S01]  /*1050*/  UTMACMDFLUSH ;  /* 0x00000000000079b7 */ /* 0x0001e20000000000 */
[----:B------:R-:W-:Y:S05]  /*1060*/  @P0 BRA `(.L_x_37) ;  /* 0x0000000000040947 */ /* 0x000fea0003800000 */
[----:B------:R-:W-:-:S04]  /*1070*/  DEPBAR.LE SB0, 0x0 ;  /* 0x000080000000791a */ /* 0x000fc80000000000 */
.L_x_37:
[----:B------:R-:W-:Y:S05]  /*1080*/  WARPSYNC.ALL ;  /* 0x0000000000007948 */ /* 0x000fea0003800000 */
[----:B------:R-:W-:Y:S01]  /*1090*/  NOP ;  /* 0x0000000000007918 */ /* 0x000fe20000000000 */
[----:B---3--:R-:W-:Y:S06]  /*10a0*/  BAR.SYNC.DEFER_BLOCKING 0x0 ;  /* 0x0000000000007b1d */ /* 0x008fec0000010000 */
[----:B------:R-:W-:Y:S02]  /*10b0*/  BSSY.RECONVERGENT B3, `(.L_x_38) ;  /* 0x000000b000037945 */ /* 0x000fe40003800200 */
[----:B------:R-:W-:Y:S06]  /*10c0*/  BAR.SYNC.DEFER_BLOCKING 0x0 ;  /* 0x0000000000007b1d */ /* 0x000fec0000010000 */
[----:B------:R3:W-:Y:S01]  /*10d0*/  @!P0 STS [R4], RZ ;  /* 0x000000ff04008388 */ /* 0x0007e20000000800 */
[----:B------:R-:W-:Y:S01]  /*10e0*/  NOP ;  /* 0x0000000000007918 */ /* 0x000fe20000000000 */
[----:B------:R-:W-:Y:S05]  /*10f0*/  @P3 BRA `(.L_x_39) ;  /* 0x0000000000183947 */ /* 0x000fea0003800000 */
[----:B-1--45:R-:W1:Y:S01]  /*1100*/  LDS R2, [UR8+0x8] ;  /* 0x00000808ff027984 */ /* 0x032e620008000800 */
[----:B------:R-:W4:Y:S01]  /*1110*/  LDC.64 R8, c[0x0][0x390] ;  /* 0x0000e400ff087b82 */ /* 0x000f220000000a00 */
[----:B------:R-:W-:Y:S02]  /*1120*/  IMAD.MOV.U32 R3, RZ, RZ, 0x70 ;  /* 0x00000070ff037424 */ /* 0x000fe400078e00ff */
[----:B----4-:R4:W-:Y:S03]  /*1130*/  STS.64 [UR8], R8 ;  /* 0x00000008ff007988 */ /* 0x0109e60008000a08 */
[----:B-1----:R-:W-:-:S05]  /*1140*/  LOP3.LUT R2, R2, 0x10, R3, 0xd8, !PT ;  /* 0x0000001002027812 */ /* 0x002fca00078ed803 */
[----:B------:R4:W-:Y:S02]  /*1150*/  STS [UR8+0x8], R2 ;  /* 0x00000802ff007988 */ /* 0x0009e40008000808 */
.L_x_39:
[----:B-1----:R-:W-:Y:S05]  /*1160*/  BSYNC.RECONVERGENT B3 ;  /* 0x0000000000037941 */ /* 0x002fea0003800200 */
.L_x_38:
[----:B------:R-:W-:Y:S04]  /*1170*/  BSSY.RECONVERGENT B4, `(.L_x_40) ;  /* 0x0000033000047945 */ /* 0x000fe80003800200 */
[----:B------:R-:W-:Y:S04]  /*1180*/  BSSY.RELIABLE B3, `(.L_x_41) ;  /* 0x000002e000037945 */ /* 0x000fe80003800100 */
[----:B------:R-:W-:Y:S05]  /*1190*/  @P3 BRA `(.L_x_42) ;  /* 0x0000000000243947 */ /* 0x000fea0003800000 */
[----:B----45:R-:W1:Y:S01]  /*11a0*/  LDS R2, [UR8+0x34] ;  /* 0x00003408ff027984 */ /* 0x030e620008000800 */
[----:B------:R-:W-:-:S05]  /*11b0*/  IMAD.MOV.U32 R3, RZ, RZ, 0x7f000000 ;  /* 0x7f000000ff037424 */ /* 0x000fca00078e00ff */
[----:B-1----:R-:W-:-:S05]  /*11c0*/  LOP3.LUT R2, R2, 0xff000000, R3, 0xb8, !PT ;  /* 0xff00000002027812 */ /* 0x002fca00078eb803 */
[----:B------:R1:W-:Y:S01]  /*11d0*/  STS [UR8+0x34], R2 ;  /* 0x00003402ff007988 */ /* 0x0003e20008000808 */
[----:B------:R-:W-:Y:S05]  /*11e0*/  @P3 BRA `(.L_x_43) ;  /* 0x0000000000183947 */ /* 0x000fea0003800000 */
[----:B-1----:R-:W1:Y:S01]  /*11f0*/  LDS R2, [UR8+0x38] ;  /* 0x00003808ff027984 */ /* 0x002e620008000800 */
[----:B------:R-:W-:-:S05]  /*1200*/  IMAD.MOV.U32 R3, RZ, RZ, 0x3f ;  /* 0x0000003fff037424 */ /* 0x000fca00078e00ff */
[----:B-1----:R-:W-:-:S05]  /*1210*/  LOP3.LUT R2, R2, 0xff, R3, 0xb8, !PT ;  /* 0x000000ff02027812 */ /* 0x002fca00078eb803 */
[----:B------:R1:W-:Y:S02]  /*1220*/  STS [UR8+0x38], R2 ;  /* 0x00003802ff007988 */ /* 0x0003e40008000808 */
.L_x_42:
[----:B------:R-:W-:Y:S05]  /*1230*/  @P3 BRA `(.L_x_44) ;  /* 0x00000000000c3947 */ /* 0x000fea0003800000 */
[----:B------:R1:W-:Y:S02]  /*1240*/  STS [UR8+0x20], R5 ;  /* 0x00002005ff007988 */ /* 0x0003e40008000808 */
.L_x_43:
[----:B------:R-:W-:Y:S05]  /*1250*/  @P3 BRA `(.L_x_45) ;  /* 0x0000000000243947 */ /* 0x000fea0003800000 */
[----:B------:R1:W-:Y:S02]  /*1260*/  STS [UR8+0x24], R6 ;  /* 0x00002406ff007988 */ /* 0x0003e40008000808 */
.L_x_44:
[----:B------:R-:W-:Y:S05]  /*1270*/  @P3 BRA `(.L_x_46) ;  /* 0x00000000002c3947 */ /* 0x000fea0003800000 */
[----:B-1--45:R-:W1:Y:S01]  /*1280*/  LDS R2, [UR8+0x1c] ;  /* 0x00001c08ff027984 */ /* 0x032e620008000800 */
[----:B------:R-:W4:Y:S02]  /*1290*/  LDC.64 R6, c[0x0][0x3b8] ;  /* 0x0000ee00ff067b82 */ /* 0x000f240000000a00 */
[--C-:B----4-:R-:W-:Y:S02]  /*12a0*/  SHF.R.U32.HI R5, RZ, 0x4, R7.reuse ;  /* 0x00000004ff057819 */ /* 0x110fe40000011607 */
[----:B------:R-:W-:-:S05]  /*12b0*/  SHF.R.U64 R3, R6, 0x4, R7 ;  /* 0x0000000406037819 */ /* 0x000fca0000001207 */
[----:B------:R4:W-:Y:S01]  /*12c0*/  STS [UR8+0xc], R3 ;  /* 0x00000c03ff007988 */ /* 0x0009e20008000808 */
[----:B-1----:R-:W-:-:S05]  /*12d0*/  LOP3.LUT R2, R2, 0xf, R5, 0xb8, !PT ;  /* 0x0000000f02027812 */ /* 0x002fca00078eb805 */
[----:B------:R4:W-:Y:S02]  /*12e0*/  STS [UR8+0x1c], R2 ;  /* 0x00001c02ff007988 */ /* 0x0009e40008000808 */
.L_x_45:
[----:B------:R-:W-:Y:S05]  /*12f0*/  @P3 BRA `(.L_x_47) ;  /* 0x00000000001c3947 */ /* 0x000fea0003800000 */
[----:B-1--45:R-:W1:Y:S02]  /*1300*/  LDS R2, [UR8+0x34] ;  /* 0x00003408ff027984 */ /* 0x032e640008000800 */
[----:B-1----:R-:W-:-:S05]  /*1310*/  LOP3.LUT R2, R2, 0x7, RZ, 0xb8, !PT ;  /* 0x0000000702027812 */ /* 0x002fca00078eb8ff */
[----:B------:R1:W-:Y:S02]  /*1320*/  STS [UR8+0x34], R2 ;  /* 0x00003402ff007988 */ /* 0x0003e40008000808 */
.L_x_46:
[----:B------:R-:W-:Y:S05]  /*1330*/  @P3 BRA `(.L_x_48) ;  /* 0x00000000001c3947 */ /* 0x000fea0003800000 */
[----:B-1--45:R-:W1:Y:S02]  /*1340*/  LDS R2, [UR8+0x34] ;  /* 0x00003408ff027984 */ /* 0x032e640008000800 */
[----:B-1----:R-:W-:-:S05]  /*1350*/  LOP3.LUT R2, R2, 0x38, RZ, 0xb8, !PT ;  /* 0x0000003802027812 */ /* 0x002fca00078eb8ff */
[----:B------:R1:W-:Y:S02]  /*1360*/  STS [UR8+0x34], R2 ;  /* 0x00003402ff007988 */ /* 0x0003e40008000808 */
.L_x_47:
[----:B------:R-:W-:Y:S05]  /*1370*/  @P3 BRA `(.L_x_49) ;  /* 0x00000000001c3947 */ /* 0x000fea0003800000 */
[----:B-1--45:R-:W1:Y:S02]  /*1380*/  LDS R2, [UR8+0x8] ;  /* 0x00000808ff027984 */ /* 0x032e640008000800 */
[----:B-1----:R-:W-:-:S05]  /*1390*/  LOP3.LUT R2, R2, 0x780, RZ, 0xb8, !PT ;  /* 0x0000078002027812 */ /* 0x002fca00078eb8ff */
[----:B------:R1:W-:Y:S02]  /*13a0*/  STS [UR8+0x8], R2 ;  /* 0x00000802ff007988 */ /* 0x0003e40008000808 */
.L_x_48:
[----:B------:R-:W-:Y:S05]  /*13b0*/  @P3 BRA `(.L_x_50) ;  /* 0x0000000000283947 */ /* 0x000fea0003800000 */
[----:B-1--45:R-:W1:Y:S02]  /*13c0*/  LDS R2, [UR8+0x8] ;  /* 0x00000808ff027984 */ /* 0x032e640008000800 */
[----:B-1----:R-:W-:-:S05]  /*13d0*/  LOP3.LUT R2, R2, 0x1800, RZ, 0xb8, !PT ;  /* 0x0000180002027812 */ /* 0x002fca00078eb8ff */
[----:B------:R1:W-:Y:S02]  /*13e0*/  STS [UR8+0x8], R2 ;  /* 0x00000802ff007988 */ /* 0x0003e40008000808 */
.L_x_49:
[----:B------:R-:W-:Y:S05]  /*13f0*/  @P3 BREAK.RELIABLE B3 ;  /* 0x0000000000033942 */ /* 0x000fea0003800100 */
[----:B------:R-:W-:Y:S05]  /*1400*/  @P3 BRA `(.L_x_51) ;  /* 0x0000000000243947 */ /* 0x000fea0003800000 */
[----:B-1--45:R-:W1:Y:S01]  /*1410*/  LDS R2, [UR8+0x8] ;  /* 0x00000808ff027984 */ /* 0x032e620008000800 */
[----:B------:R-:W-:-:S05]  /*1420*/  IMAD.MOV.U32 R3, RZ, RZ, 0x6000 ;  /* 0x00006000ff037424 */ /* 0x000fca00078e00ff */
[----:B-1----:R-:W-:-:S04]  /*1430*/  LOP3.LUT R2, R2, 0x6000, R3, 0xd8, !PT ;  /* 0x0000600002027812 */ /* 0x002fc800078ed803 */
[----:B------:R-:W-:-:S05]  /*1440*/  LOP3.LUT R2, R2, 0x400000, RZ, 0xb8, !PT ;  /* 0x0040000002027812 */ /* 0x000fca00078eb8ff */
[----:B------:R1:W-:Y:S02]  /*1450*/  STS [UR8+0x8], R2 ;  /* 0x00000802ff007988 */ /* 0x0003e40008000808 */
.L_x_50:
[----:B------:R-:W-:Y:S05]  /*1460*/  BSYNC.RELIABLE B3 ;  /* 0x0000000000037941 */ /* 0x000fea0003800100 */
.L_x_41:
[----:B-1--45:R-:W1:Y:S02]  /*1470*/  @!P3 LDS R2, [UR8+0x8] ;  /* 0x00000808ff02b984 */ /* 0x032e640008000800 */
[----:B-1----:R-:W-:-:S05]  /*1480*/  @!P3 LOP3.LUT R2, R2, 0x8000, RZ, 0xb8, !PT ;  /* 0x000080000202b812 */ /* 0x002fca00078eb8ff */
[----:B------:R1:W-:Y:S02]  /*1490*/  @!P3 STS [UR8+0x8], R2 ;  /* 0x00000802ff00b988 */ /* 0x0003e40008000808 */
.L_x_51:
[----:B------:R-:W-:Y:S05]  /*14a0*/  BSYNC.RECONVERGENT B4 ;  /* 0x0000000000047941 */ /* 0x000fea0003800200 */
.L_x_40:
[----:B------:R-:W-:Y:S05]  /*14b0*/  WARPSYNC.ALL ;  /* 0x0000000000007948 */ /* 0x000fea0003800000 */
[----:B------:R-:W-:Y:S01]  /*14c0*/  NOP ;  /* 0x0000000000007918 */ /* 0x000fe20000000000 */
[----:B------:R-:W-:-:S04]  /*14d0*/  UIADD3 UR4, UPT, UPT, UR4, 0x100, URZ ;  /* 0x0000010004047890 */ /* 0x000fc8000fffe0ff */
[----:B------:R-:W-:-:S04]  /*14e0*/  UIADD3 UR19, UP0, UPT, UR4, UR12, URZ ;  /* 0x0000000c04137290 */ /* 0x000fc8000ff1e0ff */
[----:B------:R-:W-:Y:S01]  /*14f0*/  ULEA.HI.X.SX32 UR24, UR4, UR13, 0x1, UP0 ;  /* 0x0000000d04187291 */ /* 0x000fe200080f0eff */
[----:B------:R-:W-:Y:S11]  /*1500*/  @P0 BRA `(.L_x_52) ;  /* 0x0000000000380947 */ /* 0x000ff60003800000 */
[----:B-1--45:R-:W1:Y:S01]  /*1510*/  S2R R2, SR_LANEID ;  /* 0x0000000000027919 */ /* 0x032e620000000000 */
[----:B------:R-:W-:Y:S05]  /*1520*/  WARPSYNC.ALL ;  /* 0x0000000000007948 */ /* 0x000fea0003800000 */
[----:B------:R-:W-:Y:S01]  /*1530*/  NOP ;  /* 0x0000000000007918 */ /* 0x000fe20000000000 */
[----:B-123--:R-:W-:-:S05]  /*1540*/  IMAD.SHL.U32 R4, R2, 0x4, RZ ;  /* 0x0000000402047824 */ /* 0x00efca00078e00ff */
[----:B------:R-:W1:Y:S01]  /*1550*/  LDS R5, [R4+UR8] ;  /* 0x0000000804057984 */ /* 0x000e620008000800 */
[----:B------:R-:W-:Y:S01]  /*1560*/  IADD3 R2, P1, PT, R4, UR19, RZ ;  /* 0x0000001304027c10 */ /* 0x000fe2000ff3e0ff */
[----:B------:R-:W-:-:S04]  /*1570*/  UMOV UR4, UR19 ;  /* 0x0000001300047c82 */ /* 0x000fc80008000000 */
[----:B------:R-:W-:Y:S01]  /*1580*/  IMAD.X R3, RZ, RZ, UR24, P1 ;  /* 0x00000018ff037e24 */ /* 0x000fe200088e06ff */
[----:B------:R-:W-:-:S04]  /*1590*/  UMOV UR5, UR24 ;  /* 0x0000001800057c82 */ /* 0x000fc80008000000 */
[----:B-1----:R1:W2:Y:S01]  /*15a0*/  ATOMG.E.EXCH.STRONG.GPU PT, RZ, [R2], R5 ;  /* 0x0000000502ff73a8 */ /* 0x0022a200041ee100 */
[----:B------:R-:W-:-:S04]  /*15b0*/  DEPBAR {5,4,3,2,1,0} ;  /* 0x0000003f0000791a */ /* 0x000fc80000000000 */
[----:B------:R-:W3:Y:S02]  /*15c0*/  CCTL.E.C.LDCU.IV.DEEP [UR4] ;  /* 0x0000000004007540 */ /* 0x000ee40009c08000 */
[----:B---3--:R1:W-:Y:S01]  /*15d0*/  UTMACCTL.IV [UR4] ;  /* 0x00000000040079b9 */ /* 0x0083e20008000000 */
[----:B------:R-:W-:Y:S01]  /*15e0*/  NOP ;  /* 0x0000000000007918 */ /* 0x000fe20000000000 */
.L_x_52:
[----:B------:R-:W-:Y:S05]  /*15f0*/  @P0 BRA `(.L_x_53) ;  /* 0x00000000000c0947 */ /* 0x000fea0003800000 */
[----:B------:R0:W-:Y:S01]  /*1600*/  UTMACMDFLUSH ;  /* 0x00000000000079b7 */ /* 0x0001e20000000000 */
[----:B------:R-:W-:Y:S05]  /*1610*/  @P0 BRA `(.L_x_53) ;  /* 0x0000000000040947 */ /* 0x000fea0003800000 */
[----:B------:R-:W-:-:S04]  /*1620*/  DEPBAR.LE SB0, 0x0 ;  /* 0x000080000000791a */ /* 0x000fc80000000000 */
.L_x_53:
[----:B------:R-:W-:Y:S05]  /*1630*/  WARPSYNC.ALL ;  /* 0x0000000000007948 */ /* 0x000fea0003800000 */
[----:B------:R-:W-:Y:S01]  /*1640*/  NOP ;  /* 0x0000000000007918 */ /* 0x000fe20000000000 */
[----:B--2---:R-:W-:Y:S01]  /*1650*/  BAR.SYNC.DEFER_BLOCKING 0x0 ;  /* 0x0000000000007b1d */ /* 0x004fe20000010000 */
[----:B------:R-:W-:Y:S01]  /*1660*/  ISETP.GE.AND P0, PT, R10, 0x1, PT ;  /* 0x000000010a00780c */ /* 0x000fe20003f06270 */
[----:B------:R-:W-:Y:S01]  /*1670*/  USHF.L.U32 UR11, UR11, 0x8, URZ ;  /* 0x000000080b0b7899 */ /* 0x000fe200080006ff */
[----:B-1--45:R-:W-:Y:S01]  /*1680*/  SHF.R.U32.HI R2, RZ, 0x5, R0 ;  /* 0x00000005ff027819 */ /* 0x032fe20000011600 */
[----:B------:R-:W-:-:S02]  /*1690*/  USHF.L.U32 UR23, UR9, 0x6, URZ ;  /* 0x0000000609177899 */ /* 0x000fc400080006ff */
[----:B------:R-:W-:Y:S01]  /*16a0*/  VOTEU.ALL UP0, P3 ;  /* 0x0000000000ff7886 */ /* 0x000fe20001800000 */
[----:B------:R-:W-:Y:S01]  /*16b0*/  UMOV UR4, 0x1 ;  /* 0x0000000100047882 */ /* 0x000fe20000000000 */
[----:B------:R-:W-:Y:S01]  /*16c0*/  VOTEU.ALL UP1, P3 ;  /* 0x0000000000ff7886 */ /* 0x000fe20001820000 */
[----:B------:R-:W-:Y:S02]  /*16d0*/  R2UR UR18, R2 ;  /* 0x00000000021272ca */ /* 0x000fe400000e0000 */
[----:B------:R-:W-:-:S04]  /*16e0*/  @!UP0 UIADD3 UR12, UPT, UPT, -UR4, 0x100000, URZ ;  /* 0x00100000040c8890 */ /* 0x000fc8000fffe1ff */
[----:B------:R-:W-:Y:S02]  /*16f0*/  @!UP0 USHF.L.U32 UR13, UR12, 0xb, URZ ;  /* 0x0000000b0c0d8899 */ /* 0x000fe400080006ff */
[----:B------:R-:W-:Y:S02]  /*1700*/  @!UP0 USHF.L.U32 UR12, UR12, 0x1, URZ ;  /* 0x000000010c0c8899 */ /* 0x000fe400080006ff */
[----:B------:R-:W-:-:S04]  /*1710*/  @!UP0 UIADD3 UR4, UPT, UPT, -UR4, 0x100000, URZ ;  /* 0x0010000004048890 */ /* 0x000fc8000fffe1ff */
[----:B------:R-:W-:Y:S02]  /*1720*/  @!UP0 USHF.L.U32 UR5, UR4, 0xb, URZ ;  /* 0x0000000b04058899 */ /* 0x000fe400080006ff */
[----:B------:R-:W-:Y:S01]  /*1730*/  @!UP0 USHF.L.U32 UR4, UR4, 0x1, URZ ;  /* 0x0000000104048899 */ /* 0x000fe200080006ff */
[----:B------:R-:W-:Y:S01]  /*1740*/  VOTEU.ALL UP0, P3 ;  /* 0x0000000000ff7886 */ /* 0x000fe20001800000 */
[----:B------:R-:W1:Y:S04]  /*1750*/  FENCE.VIEW.ASYNC.S ;  /* 0x00000000000073c6 */ /* 0x000e680000000000 */
[----:B-1----:R1:W2:Y:S06]  /*1760*/  @!UP0 SYNCS.EXCH.64 URZ, [UR8+0x2800], UR12 ;  /* 0x0028000c08ff85b2 */ /* 0x0022ac0008000100 */
[----:B------:R1:W4:Y:S01]  /*1770*/  @!UP1 SYNCS.EXCH.64 URZ, [UR8+0x2810], UR4 ;  /* 0x0028100408ff95b2 */ /* 0x0003220008000100 */
[----:B------:R-:W-:Y:S05]  /*1780*/  @!P0 BRA `(.L_x_54) ;  /* 0x0000000400888947 */ /* 0x000fea0003800000 */
[----:B--2-4-:R-:W-:Y:S01]  /*1790*/  BAR.SYNC.DEFER_BLOCKING 0x0 ;  /* 0x0000000000007b1d */ /* 0x014fe20000010000 */
[----:B------:R-:W-:Y:S01]  /*17a0*/  ELECT P1, URZ, PT ;  /* 0x0000000000ff782f */ /* 0x000fe20003820000 */
[----:B------:R-:W-:Y:S01]  /*17b0*/  @!P3 IMAD.MOV.U32 R2, RZ, RZ, 0x2800 ;  /* 0x00002800ff02b424 */ /* 0x000fe200078e00ff */
[----:B------:R-:W-:Y:S02]  /*17c0*/  UIADD3 UR20, UPT, UPT, UR8, 0x2000, URZ ;  /* 0x0000200008147890 */ /* 0x000fe4000fffe0ff */
[----:B------:R-:W-:Y:S02]  /*17d0*/  ISETP.LT.U32.AND P1, PT, R68, 0x20, P1 ;  /* 0x000000204400780c */ /* 0x000fe40000f21070 */
[----:B------:R-:W-:Y:S01]  /*17e0*/  ELECT P0, URZ, PT ;  /* 0x0000000000ff782f */ /* 0x000fe20003800000 */
[----:B------:R-:W-:-:S03]  /*17f0*/  USHF.R.U32.HI UR14, URZ, 0x4, UR8 ;  /* 0x00000004ff0e7899 */ /* 0x000fc60008011608 */
[----:B------:R-:W-:Y:S01]  /*1800*/  ISETP.LT.U32.AND P0, PT, R68, 0x20, P0 ;  /* 0x000000204400780c */ /* 0x000fe20000701070 */
[----:B-1----:R-:W-:Y:S02]  /*1810*/  USHF.R.U32.HI UR12, URZ, 0x4, UR20 ;  /* 0x00000004ff0c7899 */ /* 0x002fe40008011614 */
[----:B------:R-:W-:Y:S02]  /*1820*/  USGXT.U32 UR14, UR14, 0xe ;  /* 0x0000000e0e0e789a */ /* 0x000fe40008000000 */
[----:B------:R-:W-:Y:S01]  /*1830*/  USGXT.U32 UR12, UR12, 0xe ;  /* 0x0000000e0c0c789a */ /* 0x000fe20008000000 */
[----:B------:R-:W-:Y:S01]  /*1840*/  UMOV UR15, 0xc0004010 ;  /* 0xc0004010000f7882 */ /* 0x000fe20000000000 */
[----:B------:R-:W-:Y:S01]  /*1850*/  VOTEU.ANY UP0, P1 ;  /* 0x0000000000ff7886 */ /* 0x000fe20000800100 */
[----:B------:R-:W-:Y:S01]  /*1860*/  VOTEU.ANY UP2, P1 ;  /* 0x0000000000ff7886 */ /* 0x000fe20000840100 */
[----:B------:R-:W-:-:S03]  /*1870*/  UMOV UR13, 0xc0004010 ;  /* 0xc0004010000d7882 */ /* 0x000fc60000000000 */
[----:B------:R-:W-:Y:S02]  /*1880*/  @UP0 UIADD3 UR21, UPT, UPT, UR8, 0x2800, URZ ;  /* 0x0000280008150890 */ /* 0x000fe4000fffe0ff */
[----:B------:R1:W-:Y:S01]  /*1890*/  @!P3 SYNCS.ARRIVE.TRANS64 RZ, [UR8+0x2800], R2 ;  /* 0x00280002ffffb9a7 */ /* 0x0003e20008000008 */
[----:B------:R-:W-:Y:S01]  /*18a0*/  @UP0 UMOV UR22, URZ ;  /* 0x000000ff00160c82 */ /* 0x000fe20008000000 */
[----:B------:R-:W-:Y:S01]  /*18b0*/  BAR.SYNC.DEFER_BLOCKING 0x0 ;  /* 0x0000000000007b1d */ /* 0x000fe20000010000 */
[----:B------:R-:W-:-:S05]  /*18c0*/  UISETP.NE.U32.AND UP0, UPT, UR18, URZ, UPT ;  /* 0x000000ff1200728c */ /* 0x000fca000bf05070 */
[----:B------:R-:W-:Y:S01]  /*18d0*/  VOTEU.ANY UP1, P0 ;  /* 0x0000000000ff7886 */ /* 0x000fe20000020100 */
[----:B------:R-:W-:-:S04]  /*18e0*/  VOTEU.ANY UP3, P0 ;  /* 0x0000000000ff7886 */ /* 0x000fc80000060100 */
[----:B------:R-:W-:Y:S01]  /*18f0*/  @UP1 UIADD3 UR4, UPT, UPT, UR8, 0x2800, URZ ;  /* 0x0000280008041890 */ /* 0x000fe2000fffe0ff */
[----:B------:R-:W-:-:S06]  /*1900*/  @UP1 UMOV UR10, URZ ;  /* 0x000000ff000a1c82 */ /* 0x000fcc0008000000 */
[----:B------:R-:W-:Y:S01]  /*1910*/  @UP3 UMOV UR9, UR4 ;  /* 0x0000000400093c82 */ /* 0x000fe20008000000 */
[----:B------:R1:W-:Y:S01]  /*1920*/  @UP2 UTMALDG.2D [UR20], [UR6] ;  /* 0x00000014060025b4 */ /* 0x0003e20008008000 */
[----:B------:R2:W-:Y:S06]  /*1930*/  MEMBAR.ALL.CTA ;  /* 0x0000000000007992 */ /* 0x0005ec0000008000 */
[----:B--2---:R-:W2:Y:S02]  /*1940*/  FENCE.VIEW.ASYNC.S ;  /* 0x00000000000073c6 */ /* 0x004ea40000000000 */
[----:B--2---:R-:W-:Y:S06]  /*1950*/  BAR.SYNC.DEFER_BLOCKING 0x0 ;  /* 0x0000000000007b1d */ /* 0x004fec0000010000 */
[----:B------:R1:W-:Y:S02]  /*1960*/  @UP3 UTMALDG.2D [UR8], [UR16] ;  /* 0x00000008100035b4 */ /* 0x0003e40008008000 */
[----:B------:R-:W-:Y:S06]  /*1970*/  BAR.SYNC.DEFER_BLOCKING 0x0 ;  /* 0x0000000000007b1d */ /* 0x000fec0000010000 */
[----:B------:R-:W2:Y:S02]  /*1980*/  SYNCS.PHASECHK.TRANS64.TRYWAIT P0, [UR8+0x2800], RZ ;  /* 0x002800ffff0075a7 */ /* 0x000ea40008001108 */
[----:B-12---:R-:W-:Y:S05]  /*1990*/  @!P0 BRA `(.L_x_55) ;  /* 0x0000000800f08947 */ /* 0x006fea0003800000 */
.L_x_67:
[----:B------:R-:W-:Y:S05]  /*19a0*/  BRA.U UP0, `(.L_x_56) ;  /* 0x0000000100107547 */ /* 0x000fea000b800000 */
[----:B------:R-:W-:Y:S01]  /*19b0*/  UMOV UR4, 0x0 ;  /* 0x0000000000047882 */ /* 0x000fe20000000000 */
[----:B------:R-:W-:Y:S02]  /*19c0*/  UMOV UR5, 0x4400010 ;  /* 0x0440001000057882 */ /* 0x000fe40000000000 */
[----:B------:R1:W-:Y:S01]  /*19d0*/  UTCQMMA gdesc[UR12], gdesc[UR14], tmem[UR25], tmem[UR4], idesc[UR5], !UPT ;  /* 0x00ff040e0c0075ea */ /* 0x0003e2000f800319 */
[----:B------:R-:W-:Y:S02]  /*19e0*/  NOP ;  /* 0x0000000000007918 */ /* 0x000fe40000000000 */
.L_x_56:
[----:B------:R-:W-:Y:S01]  /*19f0*/  ELECT P0, URZ, PT ;  /* 0x0000000000ff782f */ /* 0x000fe20003800000 */
[----:B-1----:R-:W-:-:S03]  /*1a00*/  UIADD3 UR4, UPT, UPT, UR8, 0x2810, URZ ;  /* 0x0000281008047890 */ /* 0x002fc6000fffe0ff */
[----:B------:R-:W-:Y:S01]  /*1a10*/  ISETP.LT.U32.AND P0, PT, R68, 0x20, P0 ;  /* 0x000000204400780c */ /* 0x000fe20000701070 */
[----:B------:R-:W-:-:S12]  /*1a20*/  UMOV UR5, URZ ;  /* 0x000000ff00057c82 */ /* 0x000fd80008000000 */
[----:B------:R-:W-:Y:S01]  /*1a30*/  VOTEU.ANY UP0, P0 ;  /* 0x0000000000ff7886 */ /* 0x000fe20000000100 */
[----:B------:R-:W-:Y:S01]  /*1a40*/  VOTEU.ANY UP1, P0 ;  /* 0x0000000000ff7886 */ /* 0x000fe20000020100 */
[----:B------:R-:W-:-:S03]  /*1a50*/  ISETP.GE.U32.AND P0, PT, R10, 0x21, PT ;  /* 0x000000210a00780c */ /* 0x000fc60003f06070 */
[----:B------:R-:W-:Y:S02]  /*1a60*/  @UP0 UMOV UR9, UR4 ;  /* 0x0000000400090c82 */ /* 0x000fe40008000000 */
[----:B------:R1:W-:Y:S01]  /*1a70*/  @UP1 UTCBAR [UR9], URZ ;  /* 0x000000ff090013e9 */ /* 0x0003e200080000ff */
[----:B------:R-:W-:Y:S06]  /*1a80*/  BAR.SYNC.DEFER_BLOCKING 0x0 ;  /* 0x0000000000007b1d */ /* 0x000fec0000010000 */
[----:B------:R-:W2:Y:S02]  /*1a90*/  SYNCS.PHASECHK.TRANS64.TRYWAIT P1, [UR8+0x2810], RZ ;  /* 0x002810ffff0075a7 */ /* 0x000ea40008021108 */
[----:B-12---:R-:W-:Y:S05]  /*1aa0*/  @!P1 BRA `(.L_x_57) ;  /* 0x0000000800b89947 */ /* 0x006fea0003800000 */
.L_x_68:
[----:B------:R-:W-:Y:S05]  /*1ab0*/  @!P0 BRA `(.L_x_54) ;  /* 0x0000000000bc8947 */ /* 0x000fea0003800000 */
[----:B------:R-:W-:Y:S01]  /*1ac0*/  IMAD.MOV.U32 R2, RZ, RZ, 0x1 ;  /* 0x00000001ff027424 */ /* 0x000fe200078e00ff */
[----:B------:R-:W1:Y:S01]  /*1ad0*/  LDCU UR26, c[0x0][0x3a0] ;  /* 0x00007400ff1a77ac */ /* 0x000e620008000800 */
[----:B------:R-:W-:-:S05]  /*1ae0*/  UMOV UR22, 0x20 ;  /* 0x0000002000167882 */ /* 0x000fca0000000000 */
.L_x_61:
[----:B------:R-:W-:Y:S01]  /*1af0*/  BAR.SYNC.DEFER_BLOCKING 0x0 ;  /* 0x0000000000007b1d */ /* 0x000fe20000010000 */
[----:B------:R-:W-:Y:S01]  /*1b00*/  ELECT P1, URZ, PT ;  /* 0x0000000000ff782f */ /* 0x000fe20003820000 */
[----:B------:R-:W-:Y:S01]  /*1b10*/  @!P3 IMAD.MOV.U32 R3, RZ, RZ, 0x2800 ;  /* 0x00002800ff03b424 */ /* 0x000fe200078e00ff */
[----:B------:R-:W-:Y:S02]  /*1b20*/  ELECT P0, URZ, PT ;  /* 0x0000000000ff782f */ /* 0x000fe40003800000 */
[C---:B------:R-:W-:Y:S01]  /*1b30*/  ISETP.LT.U32.AND P1, PT, R68.reuse, 0x20, P1 ;  /* 0x000000204400780c */ /* 0x040fe20000f21070 */
[----:B------:R-:W-:Y:S01]  /*1b40*/  UMOV UR10, UR22 ;  /* 0x00000016000a7c82 */ /* 0x000fe20008000000 */
[----:B------:R-:W-:-:S11]  /*1b50*/  ISETP.LT.U32.AND P0, PT, R68, 0x20, P0 ;  /* 0x000000204400780c */ /* 0x000fd60000701070 */
[----:B------:R-:W-:Y:S02]  /*1b60*/  VOTEU.ANY UP0, P1 ;  /* 0x0000000000ff7886 */ /* 0x000fe40000800100 */
[----:B------:R-:W-:-:S03]  /*1b70*/  VOTEU.ANY UP1, P0 ;  /* 0x0000000000ff7886 */ /* 0x000fc60000020100 */
[----:B--2---:R-:W-:Y:S02]  /*1b80*/  @UP0 UIADD3 UR20, UPT, UPT, UR8, 0x2000, URZ ;  /* 0x0000200008140890 */ /* 0x004fe4000fffe0ff */
[----:B------:R2:W-:Y:S01]  /*1b90*/  @!P3 SYNCS.ARRIVE.TRANS64 RZ, [UR8+0x2800], R3 ;  /* 0x00280003ffffb9a7 */ /* 0x0005e20008000008 */
[----:B------:R-:W-:Y:S01]  /*1ba0*/  @UP0 UIADD3 UR21, UPT, UPT, UR8, 0x2800, URZ ;  /* 0x0000280008150890 */ /* 0x000fe2000fffe0ff */
[----:B------:R-:W-:Y:S01]  /*1bb0*/  VOTEU.ANY UP0, P1 ;  /* 0x0000000000ff7886 */ /* 0x000fe20000800100 */
[----:B------:R-:W-:Y:S01]  /*1bc0*/  BAR.SYNC.DEFER_BLOCKING 0x0 ;  /* 0x0000000000007b1d */ /* 0x000fe20000010000 */
[----:B------:R-:W-:Y:S01]  /*1bd0*/  @UP1 UIADD3 UR9, UPT, UPT, UR8, 0x2800, URZ ;  /* 0x0000280008091890 */ /* 0x000fe2000fffe0ff */
[----:B--2---:R-:W-:-:S04]  /*1be0*/  IMAD.U32 R3, R2, -0x80000000, RZ ;  /* 0x8000000002037824 */ /* 0x004fc800078e00ff */
[----:B------:R-:W-:Y:S01]  /*1bf0*/  VOTEU.ANY UP1, P0 ;  /* 0x0000000000ff7886 */ /* 0x000fe20000020100 */
[----:B------:R2:W-:Y:S01]  /*1c00*/  @UP0 UTMALDG.2D [UR20], [UR6] ;  /* 0x00000014060005b4 */ /* 0x0005e20008008000 */
[----:B------:R-:W-:Y:S01]  /*1c10*/  UISETP.NE.U32.AND UP0, UPT, UR18, URZ, UPT ;  /* 0x000000ff1200728c */ /* 0x000fe2000bf05070 */
[----:B------:R4:W-:Y:S06]  /*1c20*/  MEMBAR.ALL.CTA ;  /* 0x0000000000007992 */ /* 0x0009ec0000008000 */
[----:B----4-:R-:W4:Y:S02]  /*1c30*/  FENCE.VIEW.ASYNC.S ;  /* 0x00000000000073c6 */ /* 0x010f240000000000 */
[----:B----4-:R-:W-:Y:S06]  /*1c40*/  BAR.SYNC.DEFER_BLOCKING 0x0 ;  /* 0x0000000000007b1d */ /* 0x010fec0000010000 */
[----:B------:R2:W-:Y:S02]  /*1c50*/  @UP1 UTMALDG.2D [UR8], [UR16] ;  /* 0x00000008100015b4 */ /* 0x0005e40008008000 */
[----:B------:R-:W-:Y:S06]  /*1c60*/  BAR.SYNC.DEFER_BLOCKING 0x0 ;  /* 0x0000000000007b1d */ /* 0x000fec0000010000 */
[----:B------:R-:W4:Y:S02]  /*1c70*/  SYNCS.PHASECHK.TRANS64.TRYWAIT P0, [UR8+0x2800], R3 ;  /* 0x00280003ff0075a7 */ /* 0x000f240008001108 */
[----:B--2-4-:R-:W-:Y:S05]  /*1c80*/  @!P0 BRA `(.L_x_58) ;  /* 0x00000008004c8947 */ /* 0x014fea0003800000 */
.L_x_69:
[----:B------:R-:W-:Y:S05]  /*1c90*/  BRA.U UP0, `(.L_x_59) ;  /* 0x0000000100107547 */ /* 0x000fea000b800000 */
[----:B------:R-:W-:Y:S01]  /*1ca0*/  UMOV UR20, 0x0 ;  /* 0x0000000000147882 */ /* 0x000fe20000000000 */
[----:B------:R-:W-:Y:S02]  /*1cb0*/  UMOV UR21, 0x4400010 ;  /* 0x0440001000157882 */ /* 0x000fe40000000000 */
[----:B------:R2:W-:Y:S01]  /*1cc0*/  UTCQMMA gdesc[UR12], gdesc[UR14], tmem[UR25], tmem[UR20], idesc[UR21], UPT ;  /* 0x00ff140e0c0075ea */ /* 0x0005e2000b800319 */
[----:B------:R-:W-:Y:S02]  /*1cd0*/  NOP ;  /* 0x0000000000007918 */ /* 0x000fe40000000000 */
.L_x_59:
[----:B------:R-:W-:-:S04]  /*1ce0*/  ELECT P0, URZ, PT ;  /* 0x0000000000ff782f */ /* 0x000fc80003800000 */
[----:B------:R-:W-:-:S13]  /*1cf0*/  ISETP.LT.U32.AND P0, PT, R68, 0x20, P0 ;  /* 0x000000204400780c */ /* 0x000fda0000701070 */
[----:B------:R-:W-:Y:S01]  /*1d00*/  VOTEU.ANY UP0, P0 ;  /* 0x0000000000ff7886 */ /* 0x000fe20000000100 */
[----:B------:R-:W-:-:S04]  /*1d10*/  VOTEU.ANY UP1, P0 ;  /* 0x0000000000ff7886 */ /* 0x000fc80000020100 */
[----:B------:R-:W-:Y:S02]  /*1d20*/  @UP0 UMOV UR9, UR4 ;  /* 0x0000000400090c82 */ /* 0x000fe40008000000 */
[----:B------:R4:W-:Y:S01]  /*1d30*/  @UP1 UTCBAR [UR9], URZ ;  /* 0x000000ff090013e9 */ /* 0x0009e200080000ff */
[----:B------:R-:W-:Y:S06]  /*1d40*/  BAR.SYNC.DEFER_BLOCKING 0x0 ;  /* 0x0000000000007b1d */ /* 0x000fec0000010000 */
[----:B------:R-:W5:Y:S02]  /*1d50*/  SYNCS.PHASECHK.TRANS64.TRYWAIT P0, [UR8+0x2810], R3 ;  /* 0x00281003ff0075a7 */ /* 0x000f640008001108 */
[----:B----45:R-:W-:Y:S05]  /*1d60*/  @!P0 BRA `(.L_x_60) ;  /* 0x0000000800208947 */ /* 0x030fea0003800000 */
.L_x_70:
[----:B------:R-:W-:Y:S01]  /*1d70*/  UIADD3 UR22, UPT, UPT, UR22, 0x20, URZ ;  /* 0x0000002016167890 */ /* 0x000fe2000fffe0ff */
[----:B------:R-:W-:-:S03]  /*1d80*/  LOP3.LUT R2, R2, 0x1, RZ, 0x3c, !PT ;  /* 0x0000000102027812 */ /* 0x000fc600078e3cff */
[----:B-1----:R-:W-:-:S09]  /*1d90*/  UISETP.GE.AND UP0, UPT, UR22, UR26, UPT ;  /* 0x0000001a1600728c */ /* 0x002fd2000bf06270 */
[----:B------:R-:W-:Y:S05]  /*1da0*/  BRA.U !UP0, `(.L_x_61) ;  /* 0xfffffffd08507547 */ /* 0x000fea000b83ffff */
.L_x_54:
[----:B--2-4-:R-:W-:Y:S01]  /*1db0*/  BAR.SYNC.DEFER_BLOCKING 0x0 ;  /* 0x0000000000007b1d */ /* 0x014fe20000010000 */
[----:B------:R-:W-:-:S05]  /*1dc0*/  IMAD.SHL.U32 R2, R0, 0x40, RZ ;  /* 0x0000004000027824 */ /* 0x000fca00078e00ff */
[----:B------:R-:W-:Y:S04]  /*1dd0*/  BSSY.RECONVERGENT B4, `(.L_x_62) ;  /* 0x0000004000047945 */ /* 0x000fe80003800200 */
[----:B------:R-:W-:Y:S05]  /*1de0*/  @P3 BRA `(.L_x_63) ;  /* 0x0000000000083947 */ /* 0x000fea0003800000 */
[----:B------:R-:W2:Y:S02]  /*1df0*/  SYNCS.CCTL.IV [UR8+0x2800] ;  /* 0x00280000ff0079b1 */ /* 0x000ea40008000008 */
[----:B--2---:R-:W2:Y:S02]  /*1e00*/  SYNCS.CCTL.IV [UR8+0x2810] ;  /* 0x00281000ff0079b1 */ /* 0x004ea40008000008 */
.L_x_63:
[----:B-1----:R-:W-:Y:S05]  /*1e10*/  BSYNC.RECONVERGENT B4 ;  /* 0x0000000000047941 */ /* 0x002fea0003800200 */
.L_x_62:
[----:B------:R-:W-:Y:S01]  /*1e20*/  USHF.L.U32 UR4, UR18, 0x15, URZ ;  /* 0x0000001512047899 */ /* 0x000fe200080006ff */
[----:B------:R-:W-:Y:S01]  /*1e30*/  IMAD.SHL.U32 R3, R0, 0x10, RZ ;  /* 0x0000001000037824 */ /* 0x000fe200078e00ff */
[----:B------:R-:W-:Y:S01]  /*1e40*/  USHF.L.U32 UR5, UR18, 0x5, URZ ;  /* 0x0000000512057899 */ /* 0x000fe200080006ff */
[----:B------:R-:W-:Y:S01]  /*1e50*/  LOP3.LUT R2, R2, 0x3800, RZ, 0xc0, !PT ;  /* 0x0000380002027812 */ /* 0x000fe200078ec0ff */
[----:B------:R-:W-:Y:S02]  /*1e60*/  ULOP3.LUT UR4, UR4, 0x600000, URZ, 0xc0, !UPT ;  /* 0x0060000004047892 */ /* 0x000fe4000f8ec0ff */
[----:B------:R-:W-:Y:S01]  /*1e70*/  ULOP3.LUT UR5, UR5, 0x80, URZ, 0xc0, !UPT ;  /* 0x0000008005057892 */ /* 0x000fe2000f8ec0ff */
[----:B------:R-:W-:Y:S01]  /*1e80*/  LOP3.LUT R3, R2, 0x70, R3, 0xf8, !PT ;  /* 0x0000007002037812 */ /* 0x000fe200078ef803 */
[C---:B------:R-:W-:Y:S01]  /*1e90*/  IMAD.SHL.U32 R2, R0.reuse, 0x4, RZ ;  /* 0x0000000400027824 */ /* 0x040fe200078e00ff */
[----:B------:R-:W-:Y:S01]  /*1ea0*/  ELECT P0, URZ, PT ;  /* 0x0000000000ff782f */ /* 0x000fe20003800000 */
[----:B------:R-:W-:Y:S01]  /*1eb0*/  IMAD.SHL.U32 R0, R0, 0x80, RZ ;  /* 0x0000008000007824 */ /* 0x000fe200078e00ff */
[----:B------:R-:W-:-:S02]  /*1ec0*/  UIADD3 UR4, UPT, UPT, UR5, UR4, UR25 ;  /* 0x0000000405047290 */ /* 0x000fc4000fffe019 */
[----:B------:R-:W-:Y:S01]  /*1ed0*/  LOP3.LUT R3, R3, 0x40, R2, 0x78, !PT ;  /* 0x0000004003037812 */ /* 0x000fe200078e7802 */
[----:B------:R-:W-:Y:S01]  /*1ee0*/  ULOP3.LUT UR18, UR18, 0x1, URZ, 0xc0, !UPT ;  /* 0x0000000112127892 */ /* 0x000fe2000f8ec0ff */
[----:B------:R-:W-:Y:S01]  /*1ef0*/  ISETP.LT.U32.AND P0, PT, R68, 0x40, P0 ;  /* 0x000000404400780c */ /* 0x000fe20000701070 */
[----:B------:R-:W-:Y:S01]  /*1f00*/  UMOV UR14, UR23 ;  /* 0x00000017000e7c82 */ /* 0x000fe20008000000 */
[----:B------:R-:W-:Y:S01]  /*1f10*/  LOP3.LUT R0, R3, 0x780, R0, 0xf8, !PT ;  /* 0x0000078003007812 */ /* 0x000fe200078ef800 */
[----:B------:R-:W-:Y:S02]  /*1f20*/  ULEA UR13, UR18, UR11, 0x7 ;  /* 0x0000000b120d7291 */ /* 0x000fe4000f8e38ff */
[----:B---3--:R-:W-:Y:S01]  /*1f30*/  LDTM.16dp32bit_t0_t15.x64 R4, tmem[UR4] ;  /* 0x00000004000479ee */ /* 0x008fe20008b00000 */
[----:B------:R-:W1:Y:S01]  /*1f40*/  LDTM.16dp32bit_t16_t31.x64 R4, tmem[UR4+0x40] ;  /* 0x00004004000479ee */ /* 0x000e620008b20000 */
[----:B------:R-:W-:Y:S01]  /*1f50*/  NOP ;  /* 0x0000000000007918 */ /* 0x000fe20000000000 */
[C---:B------:R-:W-:Y:S01]  /*1f60*/  LOP3.LUT R2, R0.reuse, 0x10, RZ, 0x3c, !PT ;  /* 0x0000001000027812 */ /* 0x040fe200078e3cff */
[----:B------:R-:W-:Y:S01]  /*1f70*/  ULEA UR12, UR18, UR8, 0xd ;  /* 0x00000008120c7291 */ /* 0x000fe2000f8e68ff */
[----:B------:R-:W-:-:S03]  /*1f80*/  LOP3.LUT R3, R0, 0x20, RZ, 0x3c, !PT ;  /* 0x0000002000037812 */ /* 0x000fc600078e3cff */
[----:B-1----:R-:W-:Y:S01]  /*1f90*/  VOTEU.ANY UP0, P0 ;  /* 0x0000000000ff7886 */ /* 0x002fe20000000100 */
[----:B------:R-:W-:-:S04]  /*1fa0*/  VOTEU.ANY UP1, P0 ;  /* 0x0000000000ff7886 */ /* 0x000fc80000020100 */
[----:B------:R-:W-:Y:S01]  /*1fb0*/  @UP0 UMOV UR4, UR19 ;  /* 0x0000001300040c82 */ /* 0x000fe20008000000 */
[----:B------:R-:W-:Y:S01]  /*1fc0*/  @UP0 UMOV UR5, UR24 ;  /* 0x0000001800050c82 */ /* 0x000fe20008000000 */
[----:B--2---:R-:W-:Y:S01]  /*1fd0*/  BAR.SYNC.DEFER_BLOCKING 0x0 ;  /* 0x0000000000007b1d */ /* 0x004fe20000010000 */
[----:B------:R-:W-:Y:S02]  /*1fe0*/  F2FP.SATFINITE.E4M3.F32.PACK_AB_MERGE_C R6, R7, R6, RZ ;  /* 0x000000060706723e */ /* 0x000fe400048070ff */
[----:B------:R-:W-:Y:S02]  /*1ff0*/  F2FP.SATFINITE.E4M3.F32.PACK_AB_MERGE_C R10, R11, R10, RZ ;  /* 0x0000000a0b0a723e */ /* 0x000fe400048070ff */
[----:B------:R-:W-:Y:S02]  /*2000*/  F2FP.SATFINITE.E4M3.F32.PACK_AB_MERGE_C R14, R15, R14, RZ ;  /* 0x0000000e0f0e723e */ /* 0x000fe400048070ff */
[----:B------:R-:W-:Y:S02]  /*2010*/  F2FP.SATFINITE.E4M3.F32.PACK_AB_MERGE_C R7, R19, R18, RZ ;  /* 0x000000121307723e */ /* 0x000fe400048070ff */
[----:B------:R-:W-:-:S02]  /*2020*/  F2FP.SATFINITE.E4M3.F32.PACK_AB_MERGE_C R22, R23, R22, RZ ;  /* 0x000000161716723e */ /* 0x000fc400048070ff */
[----:B------:R-:W-:Y:S02]  /*2030*/  F2FP.SATFINITE.E4M3.F32.PACK_AB_MERGE_C R26, R27, R26, RZ ;  /* 0x0000001a1b1a723e */ /* 0x000fe400048070ff */
        /* <DEDUP_REMOVED lines=10> */
[----:B------:R-:W-:-:S02]  /*20e0*/  F2FP.SATFINITE.E4M3.F32.PACK_AB_MERGE_C R4, R5, R4, R6 ;  /* 0x000000040504723e */ /* 0x000fc40004807006 */
[----:B------:R-:W-:Y:S02]  /*20f0*/  F2FP.SATFINITE.E4M3.F32.PACK_AB_MERGE_C R5, R9, R8, R10 ;  /* 0x000000080905723e */ /* 0x000fe4000480700a */
[----:B------:R-:W-:Y:S02]  /*2100*/  F2FP.SATFINITE.E4M3.F32.PACK_AB_MERGE_C R6, R13, R12, R14 ;  /* 0x0000000c0d06723e */ /* 0x000fe4000480700e */
[----:B------:R-:W-:Y:S02]  /*2110*/  F2FP.SATFINITE.E4M3.F32.PACK_AB_MERGE_C R7, R17, R16, R7 ;  /* 0x000000101107723e */ /* 0x000fe40004807007 */
[----:B------:R-:W-:Y:S02]  /*2120*/  F2FP.SATFINITE.E4M3.F32.PACK_AB_MERGE_C R20, R21, R20, R22 ;  /* 0x000000141514723e */ /* 0x000fe40004807016 */
[----:B------:R-:W-:Y:S01]  /*2130*/  F2FP.SATFINITE.E4M3.F32.PACK_AB_MERGE_C R21, R25, R24, R26 ;  /* 0x000000181915723e */ /* 0x000fe2000480701a */
[----:B------:R1:W-:Y:S01]  /*2140*/  STS.128 [R0+UR8], R4 ;  /* 0x0000000400007988 */ /* 0x0003e20008000c08 */
[----:B------:R-:W-:-:S02]  /*2150*/  F2FP.SATFINITE.E4M3.F32.PACK_AB_MERGE_C R22, R29, R28, R30 ;  /* 0x0000001c1d16723e */ /* 0x000fc4000480701e */
[----:B------:R-:W-:Y:S02]  /*2160*/  F2FP.SATFINITE.E4M3.F32.PACK_AB_MERGE_C R23, R33, R32, R34 ;  /* 0x000000202117723e */ /* 0x000fe40004807022 */
[----:B------:R-:W-:Y:S02]  /*2170*/  F2FP.SATFINITE.E4M3.F32.PACK_AB_MERGE_C R36, R37, R36, R38 ;  /* 0x000000242524723e */ /* 0x000fe40004807026 */
[----:B------:R-:W-:Y:S01]  /*2180*/  F2FP.SATFINITE.E4M3.F32.PACK_AB_MERGE_C R37, R41, R40, R42 ;  /* 0x000000282925723e */ /* 0x000fe2000480702a */
[----:B------:R1:W-:Y:S01]  /*2190*/  STS.128 [R2+UR8], R20 ;  /* 0x0000001402007988 */ /* 0x0003e20008000c08 */
[----:B------:R-:W-:Y:S02]  /*21a0*/  F2FP.SATFINITE.E4M3.F32.PACK_AB_MERGE_C R38, R45, R44, R46 ;  /* 0x0000002c2d26723e */ /* 0x000fe4000480702e */
[----:B------:R-:W-:Y:S02]  /*21b0*/  F2FP.SATFINITE.E4M3.F32.PACK_AB_MERGE_C R39, R49, R48, R50 ;  /* 0x000000303127723e */ /* 0x000fe40004807032 */
[----:B------:R-:W-:-:S02]  /*21c0*/  F2FP.SATFINITE.E4M3.F32.PACK_AB_MERGE_C R52, R53, R52, R54 ;  /* 0x000000343534723e */ /* 0x000fc40004807036 */
[----:B------:R-:W-:Y:S01]  /*21d0*/  F2FP.SATFINITE.E4M3.F32.PACK_AB_MERGE_C R53, R57, R56, R58 ;  /* 0x000000383935723e */ /* 0x000fe2000480703a */
[----:B------:R1:W-:Y:S01]  /*21e0*/  STS.128 [R3+UR8], R36 ;  /* 0x0000002403007988 */ /* 0x0003e20008000c08 */
[----:B------:R-:W-:Y:S02]  /*21f0*/  F2FP.SATFINITE.E4M3.F32.PACK_AB_MERGE_C R54, R61, R60, R62 ;  /* 0x0000003c3d36723e */ /* 0x000fe4000480703e */
[----:B------:R-:W-:Y:S02]  /*2200*/  F2FP.SATFINITE.E4M3.F32.PACK_AB_MERGE_C R55, R65, R64, R66 ;  /* 0x000000404137723e */ /* 0x000fe40004807042 */
[----:B------:R-:W-:-:S05]  /*2210*/  LOP3.LUT R8, R0, 0x30, RZ, 0x3c, !PT ;  /* 0x0000003000087812 */ /* 0x000fca00078e3cff */
[----:B------:R1:W-:Y:S01]  /*2220*/  STS.128 [R8+UR8], R52 ;  /* 0x0000003408007988 */ /* 0x0003e20008000c08 */
[----:B------:R2:W-:Y:S06]  /*2230*/  MEMBAR.ALL.CTA ;  /* 0x0000000000007992 */ /* 0x0005ec0000008000 */
[----:B--2---:R-:W2:Y:S02]  /*2240*/  FENCE.VIEW.ASYNC.S ;  /* 0x00000000000073c6 */ /* 0x004ea40000000000 */
[----:B--2---:R-:W-:Y:S06]  /*2250*/  BAR.SYNC.DEFER_BLOCKING 0x0 ;  /* 0x0000000000007b1d */ /* 0x004fec0000010000 */
[----:B------:R1:W-:Y:S01]  /*2260*/  @UP1 UTMASTG.2D [UR12], [UR4] ;  /* 0x0000000c040013b5 */ /* 0x0003e20008008000 */
[----:B------:R0:W-:Y:S01]  /*2270*/  UTMACMDFLUSH ;  /* 0x00000000000079b7 */ /* 0x0001e20000000000 */
[----:B------:R-:W-:-:S04]  /*2280*/  DEPBAR.LE SB0, 0x0 ;  /* 0x000080000000791a */ /* 0x000fc80000000000 */
[----:B------:R-:W-:Y:S08]  /*2290*/  BAR.SYNC.DEFER_BLOCKING 0x0 ;  /* 0x0000000000007b1d */ /* 0x000ff00000010000 */
[----:B------:R-:W-:Y:S06]  /*22a0*/  BAR.SYNC.DEFER_BLOCKING 0x0 ;  /* 0x0000000000007b1d */ /* 0x000fec0000010000 */
[----:B-1----:R-:W-:Y:S05]  /*22b0*/  @P2 BRA `(.L_x_64) ;  /* 0x0000000000a02947 */ /* 0x002fea0003800000 */
[----:B------:R-:W1:Y:S01]  /*22c0*/  S2UR UR5, SR_CgaCtaId ;  /* 0x00000000000579c3 */ /* 0x000e620000008800 */
[----:B------:R-:W-:Y:S01]  /*22d0*/  NOP ;  /* 0x0000000000007918 */ /* 0x000fe20000000000 */
[----:B------:R-:W-:Y:S01]  /*22e0*/  UMOV UR4, 0x50 ;  /* 0x0000005000047882 */ /* 0x000fe20000000000 */
[----:B------:R-:W-:Y:S02]  /*22f0*/  IMAD.U32 R0, RZ, RZ, UR25 ;  /* 0x00000019ff007e24 */ /* 0x000fe4000f8e00ff */
[----:B------:R-:W-:Y:S02]  /*2300*/  IMAD.MOV.U32 R3, RZ, RZ, 0xff ;  /* 0x000000ffff037424 */ /* 0x000fe400078e00ff */
[----:B------:R-:W-:Y:S01]  /*2310*/  IMAD.MOV.U32 R7, RZ, RZ, 0x1 ;  /* 0x00000001ff077424 */ /* 0x000fe200078e00ff */
[----:B------:R-:W-:-:S04]  /*2320*/  LOP3.LUT R0, R0, 0xffff, RZ, 0xc0, !PT ;  /* 0x0000ffff00007812 */ /* 0x000fc800078ec0ff */
[----:B------:R-:W-:-:S05]  /*2330*/  SHF.R.U32.HI R0, RZ, 0x5, R0 ;  /* 0x00000005ff007819 */ /* 0x000fca0000011600 */
[----:B------:R-:W-:Y:S01]  /*2340*/  VIADD R2, R0, 0x10 ;  /* 0x0000001000027836 */ /* 0x000fe20000000000 */
[----:B------:R-:W-:Y:S01]  /*2350*/  SHF.L.U32 R0, R3, R0, RZ ;  /* 0x0000000003007219 */ /* 0x000fe200000006ff */
[----:B-1----:R-:W-:-:S03]  /*2360*/  ULEA UR6, UR5, UR4, 0x18 ;  /* 0x0000000405067291 */ /* 0x002fc6000f8ec0ff */
[----:B------:R-:W-:-:S04]  /*2370*/  SHF.L.U32 R3, R7, R2, RZ ;  /* 0x0000000207037219 */ /* 0x000fc800000006ff */
[----:B------:R-:W-:Y:S02]  /*2380*/  LOP3.LUT R0, R3, R0, RZ, 0xfc, !PT ;  /* 0x0000000003007212 */ /* 0x000fe400078efcff */
[----:B------:R-:W1:Y:S02]  /*2390*/  LDS R5, [UR6] ;  /* 0x00000006ff057984 */ /* 0x000e640008000800 */
[C---:B------:R-:W-:Y:S02]  /*23a0*/  LOP3.LUT R2, R0.reuse, 0xffff, RZ, 0xc0, !PT ;  /* 0x0000ffff00027812 */ /* 0x040fe400078ec0ff */
[----:B-1----:R-:W-:-:S04]  /*23b0*/  LOP3.LUT R3, R0, 0xffff, R5, 0x80, !PT ;  /* 0x0000ffff00037812 */ /* 0x002fc800078e8005 */
[----:B------:R-:W-:-:S13]  /*23c0*/  ISETP.NE.AND P0, PT, R3, R2, PT ;  /* 0x000000020300720c */ /* 0x000fda0003f05270 */
[----:B------:R-:W-:Y:S05]  /*23d0*/  @P0 BRA `(.L_x_65) ;  /* 0x0000000000500947 */ /* 0x000fea0003800000 */
[----:B------:R-:W-:Y:S02]  /*23e0*/  SHF.R.U32.HI R5, RZ, 0x10, R5 ;  /* 0x00000010ff057819 */ /* 0x000fe40000011605 */
[----:B------:R-:W-:-:S04]  /*23f0*/  SHF.R.U32.HI R2, RZ, 0x10, R0 ;  /* 0x00000010ff027819 */ /* 0x000fc80000011600 */
[----:B------:R-:W-:-:S04]  /*2400*/  LOP3.LUT R5, R5, R2, RZ, 0xc0, !PT ;  /* 0x0000000205057212 */ /* 0x000fc800078ec0ff */
[----:B------:R-:W-:-:S13]  /*2410*/  ISETP.NE.AND P0, PT, R5, R2, PT ;  /* 0x000000020500720c */ /* 0x000fda0003f05270 */
[----:B------:R-:W-:Y:S05]  /*2420*/  @P0 BRA `(.L_x_66) ;  /* 0x0000000000300947 */ /* 0x000fea0003800000 */
[----:B------:R-:W-:Y:S01]  /*2430*/  R2UR UR4, R0 ;  /* 0x00000000000472ca */ /* 0x000fe200000e0000 */
[----:B------:R-:W-:Y:S01]  /*2440*/  VOTEU.ANY UR5, UPT, PT ;  /* 0x0000000000057886 */ /* 0x000fe200038e0100 */
[----:B------:R-:W1:Y:S01]  /*2450*/  S2R R0, SR_LANEID ;  /* 0x0000000000007919 */ /* 0x000e620000000000 */
[----:B------:R-:W-:-:S10]  /*2460*/  UFLO.U32 UR5, UR5 ;  /* 0x00000005000572bd */ /* 0x000fd400080e0000 */
[----:B------:R-:W-:-:S06]  /*2470*/  ULOP3.LUT UR4, URZ, UR4, URZ, 0x33, !UPT ;  /* 0x00000004ff047292 */ /* 0x000fcc000f8e33ff */
[----:B------:R-:W-:-:S04]  /*2480*/  IMAD.U32 R2, RZ, RZ, UR4 ;  /* 0x00000004ff027e24 */ /* 0x000fc8000f8e00ff */
[----:B------:R-:W2:Y:S02]  /*2490*/  REDUX UR7, R2 ;  /* 0x00000000020773c4 */ /* 0x000ea40000000000 */
[----:B------:R3:W-:Y:S01]  /*24a0*/  UTCATOMSWS.AND URZ, UR4 ;  /* 0x0000000400ff79e3 */ /* 0x0007e20008000000 */
[----:B-1----:R-:W-:Y:S01]  /*24b0*/  ISETP.EQ.U32.AND P0, PT, R0, UR5, PT ;  /* 0x0000000500007c0c */ /* 0x002fe2000bf02070 */
[----:B--2---:R-:W-:-:S12]  /*24c0*/  IMAD.U32 R0, RZ, RZ, UR7 ;  /* 0x00000007ff007e24 */ /* 0x004fd8000f8e00ff */
[----:B------:R3:W-:Y:S01]  /*24d0*/  @P0 ATOMS.AND RZ, [UR6], R0 ;  /* 0x00000000ffff098c */ /* 0x0007e2000a800006 */
[----:B------:R-:W-:Y:S05]  /*24e0*/  BRA `(.L_x_64) ;  /* 0x0000000000147947 */ /* 0x000fea0003800000 */
.L_x_66:
[----:B------:R-:W-:-:S07]  /*24f0*/  MOV R2, 0x2510 ;  /* 0x0000251000027802 */ /* 0x000fce0000000f00 */
[----:B------:R-:W-:Y:S05]  /*2500*/  CALL.REL.NOINC `($__internal_0_$__cuda_sm10x_tcgen05_guardrail_trap_col_being_dealloced_not_returned_by_alloc) ;  /* 0x0000000000447944 */ /* 0x000fea0003c00000 */
[----:B------:R-:W-:Y:S05]  /*2510*/  BRA `(.L_x_64) ;  /* 0x0000000000087947 */ /* 0x000fea0003800000 */
.L_x_65:
[----:B------:R-:W-:-:S07]  /*2520*/  MOV R2, 0x2540 ;  /* 0x0000254000027802 */ /* 0x000fce0000000f00 */
[----:B------:R-:W-:Y:S05]  /*2530*/  CALL.REL.NOINC `($__internal_2_$__cuda_sm10x_tcgen05_guardrail_trap_unallocated_columns_being_dealloced) ;  /* 0x0000000000507944 */ /* 0x000fea0003c00000 */
.L_x_64:
[----:B------:R-:W-:Y:S01]  /*2540*/  NOP ;  /* 0x0000000000007918 */ /* 0x000fe20000000000 */
[----:B---3--:R-:W-:Y:S05]  /*2550*/  EXIT ;  /* 0x000000000000794d */ /* 0x008fea0003800000 */
.L_x_55:
[----:B------:R-:W1:Y:S02]  /*2560*/  SYNCS.PHASECHK.TRANS64.TRYWAIT P0, [UR8+0x2800], RZ ;  /* 0x002800ffff0075a7 */ /* 0x000e640008001108 */
[----:B-1----:R-:W-:Y:S05]  /*2570*/  @!P0 BRA `(.L_x_55) ;  /* 0xfffffffc00f88947 */ /* 0x002fea000383ffff */
[----:B------:R-:W-:Y:S05]  /*2580*/  BRA `(.L_x_67) ;  /* 0xfffffff400047947 */ /* 0x000fea000383ffff */
.L_x_57:
[----:B------:R-:W1:Y:S02]  /*2590*/  SYNCS.PHASECHK.TRANS64.TRYWAIT P1, [UR8+0x2810], RZ ;  /* 0x002810ffff0075a7 */ /* 0x000e640008021108 */
[----:B-1----:R-:W-:Y:S05]  /*25a0*/  @!P1 BRA `(.L_x_57) ;  /* 0xfffffffc00f89947 */ /* 0x002fea000383ffff */
[----:B------:R-:W-:Y:S05]  /*25b0*/  BRA `(.L_x_68) ;  /* 0xfffffff4003c7947 */ /* 0x000fea000383ffff */
.L_x_58:
[----:B------:R-:W2:Y:S02]  /*25c0*/  SYNCS.PHASECHK.TRANS64.TRYWAIT P0, [UR8+0x2800], R3 ;  /* 0x00280003ff0075a7 */ /* 0x000ea40008001108 */
[----:B--2---:R-:W-:Y:S05]  /*25d0*/  @!P0 BRA `(.L_x_58) ;  /* 0xfffffffc00f88947 */ /* 0x004fea000383ffff */
[----:B------:R-:W-:Y:S05]  /*25e0*/  BRA `(.L_x_69) ;  /* 0xfffffff400a87947 */ /* 0x000fea000383ffff */
.L_x_60:
[----:B------:R-:W4:Y:S02]  /*25f0*/  SYNCS.PHASECHK.TRANS64.TRYWAIT P0, [UR8+0x2810], R3 ;  /* 0x00281003ff0075a7 */ /* 0x000f240008001108 */
[----:B----4-:R-:W-:Y:S05]  /*2600*/  @!P0 BRA `(.L_x_60) ;  /* 0xfffffffc00f88947 */ /* 0x010fea000383ffff */
[----:B------:R-:W-:Y:S05]  /*2610*/  BRA `(.L_x_70) ;  /* 0xfffffff400d47947 */ /* 0x000fea000383ffff */
        .weak           $__internal_0_$__cuda_sm10x_tcgen05_guardrail_trap_col_being_dealloced_not_returned_by_alloc
        .type           $__internal_0_$__cuda_sm10x_tcgen05_guardrail_trap_col_being_dealloced_not_returned_by_alloc,@function
        .size           $__internal_0_$__cuda_sm10x_tcgen05_guardrail_trap_col_being_dealloced_not_returned_by_alloc,($__internal_1_$__cuda_sm10x_tcgen05_guardrail_trap_phase_invalid_during_alloc - $__internal_0_$__cuda_sm10x_tcgen05_guardrail_trap_col_being_dealloced_not_returned_by_alloc)
$__internal_0_$__cuda_sm10x_tcgen05_guardrail_trap_col_being_dealloced_not_returned_by_alloc:
[----:B------:R-:W-:Y:S05]  /*2620*/  BPT.TRAP 0x1 ;  /* 0x000000040000795c */ /* 0x000fea0000300000 */
[----:B------:R-:W-:-:S04]  /*2630*/  IMAD.MOV.U32 R3, RZ, RZ, 0x0 ;  /* 0x00000000ff037424 */ /* 0x000fc800078e00ff */
[----:B------:R-:W-:Y:S05]  /*2640*/  RET.REL.NODEC R2 `(gluon_tcgen05) ;  /* 0xffffffd8026c7950 */ /* 0x000fea0003c3ffff */
        .weak           $__internal_1_$__cuda_sm10x_tcgen05_guardrail_trap_phase_invalid_during_alloc
        .type           $__internal_1_$__cuda_sm10x_tcgen05_guardrail_trap_phase_invalid_during_alloc,@function
        .size           $__internal_1_$__cuda_sm10x_tcgen05_guardrail_trap_phase_invalid_during_alloc,($__internal_2_$__cuda_sm10x_tcgen05_guardrail_trap_unallocated_columns_being_dealloced - $__internal_1_$__cuda_sm10x_tcgen05_guardrail_trap_phase_invalid_during_alloc)
$__internal_1_$__cuda_sm10x_tcgen05_guardrail_trap_phase_invalid_during_alloc:
[----:B------:R-:W-:Y:S05]  /*2650*/  BPT.TRAP 0x1 ;  /* 0x000000040000795c */ /* 0x000fea0000300000 */
[----:B------:R-:W-:-:S04]  /*2660*/  IMAD.MOV.U32 R3, RZ, RZ, 0x0 ;  /* 0x00000000ff037424 */ /* 0x000fc800078e00ff */
[----:B------:R-:W-:Y:S05]  /*2670*/  RET.REL.NODEC R2 `(gluon_tcgen05) ;  /* 0xffffffd802607950 */ /* 0x000fea0003c3ffff */
        .weak           $__internal_2_$__cuda_sm10x_tcgen05_guardrail_trap_unallocated_columns_being_dealloced
        .type           $__internal_2_$__cuda_sm10x_tcgen05_guardrail_trap_unallocated_columns_being_dealloced,@function
        .size           $__internal_2_$__cuda_sm10x_tcgen05_guardrail_trap_unallocated_columns_being_dealloced,(.L_x_74 - $__internal_2_$__cuda_sm10x_tcgen05_guardrail_trap_unallocated_columns_being_dealloced)
$__internal_2_$__cuda_sm10x_tcgen05_guardrail_trap_unallocated_columns_being_dealloced:
[----:B------:R-:W-:Y:S05]  /*2680*/  BPT.TRAP 0x1 ;  /* 0x000000040000795c */ /* 0x000fea0000300000 */
[----:B------:R-:W-:-:S04]  /*2690*/  IMAD.MOV.U32 R3, RZ, RZ, 0x0 ;  /* 0x00000000ff037424 */ /* 0x000fc800078e00ff */
[----:B------:R-:W-:Y:S05]  /*26a0*/  RET.REL.NODEC R2 `(gluon_tcgen05) ;  /* 0xffffffd802547950 */ /* 0x000fea0003c3ffff */
.L_x_71:
[----:B------:R-:W-:-:S00]  /*26b0*/  BRA `(.L_x_71) ;  /* 0xfffffffc00fc7947 */ /* 0x000fc0000383ffff */
[----:B------:R-:W-:-:S00]  /*26c0*/  NOP ;  /* 0x0000000000007918 */ /* 0x000fc00000000000 */
        /* <DEDUP_REMOVED lines=11> */
.L_x_74:


//--------------------- .nv.shared.gluon_tcgen05  --------------------------
	.section	.nv.shared.gluon_tcgen05,"aw",@nobits
	.sectionflags	@""
	.align	16
	.zero		1024


//--------------------- .nv.shared.reserved.0     --------------------------
	.section	.nv.shared.reserved.0,"aw",@nobits
	.align	8
	.weak		__nv_reservedSMEM_offset_0_alias
	.size		__nv_reservedSMEM_offset_0_alias, 0, 64
	.other		__nv_reservedSMEM_offset_0_alias,@"STO_CUDA_RESERVED_SHARED STV_DEFAULT"
__nv_reservedSMEM_offset_0_alias:
	.zero		0
.nv.shared.reserved.0:
	.zero		64
	.weak		__nv_reservedSMEM_allocation_phase
	.type		__nv_reservedSMEM_allocation_phase,@object
	.size		__nv_reservedSMEM_allocation_phase,(.L_0 - __nv_reservedSMEM_allocation_phase)
__nv_reservedSMEM_allocation_phase:
	.zero		1
.L_0:
	.zero		7
	.weak		__nv_reservedSMEM_devtool_atexit_pc
	.type		__nv_reservedSMEM_devtool_atexit_pc,@object
	.size		__nv_reservedSMEM_devtool_atexit_pc,(__nv_reservedSMEM_allocation_mask - __nv_reservedSMEM_devtool_atexit_pc)
__nv_reservedSMEM_devtool_atexit_pc:
	.zero		8
	.weak		__nv_reservedSMEM_allocation_mask
	.type		__nv_reservedSMEM_allocation_mask,@object
	.size		__nv_reservedSMEM_allocation_mask,(.L_2 - __nv_reservedSMEM_allocation_mask)
__nv_reservedSMEM_allocation_mask:
	.zero		4
.L_2:


//--------------------- .nv.constant0.gluon_tcgen05 --------------------------
	.section	.nv.constant0.gluon_tcgen05,"a",@progbits
	.sectionflags	@""
	.align	4
.nv.constant0.gluon_tcgen05:
	.zero		976


//--------------------- SYMBOLS --------------------------

	.type		.nv.reservedSmem.offset0,@object
	.size		.nv.reservedSmem.offset0,0x4
	.type		.nv.reservedSmem.cap,@object
	.size		.nv.reservedSmem.cap,0x4
